//
// Generated by NVIDIA NVVM Compiler
//
// Compiler Build ID: CL-36424714
// Cuda compilation tools, release 13.0, V13.0.88
// Based on NVVM 20.0.0
//

.version 9.0
.target sm_100
.address_size 64

	// .globl	_Z23encoder_forward_kernel2PfPiS_S_iii
.extern .shared .align 16 .b8 shared[];

.visible .entry _Z23encoder_forward_kernel2PfPiS_S_iii(
	.param .u64 .ptr .align 1 _Z23encoder_forward_kernel2PfPiS_S_iii_param_0,
	.param .u64 .ptr .align 1 _Z23encoder_forward_kernel2PfPiS_S_iii_param_1,
	.param .u64 .ptr .align 1 _Z23encoder_forward_kernel2PfPiS_S_iii_param_2,
	.param .u64 .ptr .align 1 _Z23encoder_forward_kernel2PfPiS_S_iii_param_3,
	.param .u32 _Z23encoder_forward_kernel2PfPiS_S_iii_param_4,
	.param .u32 _Z23encoder_forward_kernel2PfPiS_S_iii_param_5,
	.param .u32 _Z23encoder_forward_kernel2PfPiS_S_iii_param_6
)
{
	.reg .pred 	%p<2>;
	.reg .b32 	%r<19>;
	.reg .b32 	%f<4>;
	.reg .b64 	%rd<24>;

	ld.param.u64 	%rd1, [_Z23encoder_forward_kernel2PfPiS_S_iii_param_0];
	ld.param.u64 	%rd2, [_Z23encoder_forward_kernel2PfPiS_S_iii_param_1];
	ld.param.u64 	%rd3, [_Z23encoder_forward_kernel2PfPiS_S_iii_param_2];
	ld.param.u64 	%rd4, [_Z23encoder_forward_kernel2PfPiS_S_iii_param_3];
	ld.param.u32 	%r4, [_Z23encoder_forward_kernel2PfPiS_S_iii_param_4];
	ld.param.u32 	%r2, [_Z23encoder_forward_kernel2PfPiS_S_iii_param_5];
	ld.param.u32 	%r3, [_Z23encoder_forward_kernel2PfPiS_S_iii_param_6];
	mov.u32 	%r5, %ctaid.x;
	mov.u32 	%r6, %ntid.x;
	mov.u32 	%r7, %tid.x;
	mad.lo.s32 	%r1, %r5, %r6, %r7;
	mul.lo.s32 	%r8, %r2, %r4;
	mul.lo.s32 	%r9, %r8, %r3;
	setp.ge.s32 	%p1, %r1, %r9;
	@%p1 bra 	$L__BB0_2;
	cvta.to.global.u64 	%rd5, %rd2;
	cvta.to.global.u64 	%rd6, %rd3;
	cvta.to.global.u64 	%rd7, %rd4;
	cvta.to.global.u64 	%rd8, %rd1;
	div.s32 	%r10, %r1, %r3;
	rem.s32 	%r11, %r10, %r2;
	mul.lo.s32 	%r12, %r10, %r3;
	sub.s32 	%r13, %r1, %r12;
	sub.s32 	%r14, %r10, %r11;
	mul.wide.s32 	%rd9, %r10, 4;
	add.s64 	%rd10, %rd5, %rd9;
	ld.global.u32 	%r15, [%rd10];
	mul.lo.s32 	%r16, %r14, %r3;
	cvt.s64.s32 	%rd11, %r16;
	mul.lo.s32 	%r17, %r11, %r3;
	cvt.s64.s32 	%rd12, %r17;
	cvt.s64.s32 	%rd13, %r13;
	add.s64 	%rd14, %rd13, %rd12;
	add.s64 	%rd15, %rd14, %rd11;
	shl.b64 	%rd16, %rd15, 2;
	add.s64 	%rd17, %rd8, %rd16;
	mul.lo.s32 	%r18, %r15, %r3;
	cvt.s64.s32 	%rd18, %r18;
	add.s64 	%rd19, %rd18, %rd13;
	shl.b64 	%rd20, %rd19, 2;
	add.s64 	%rd21, %rd6, %rd20;
	shl.b64 	%rd22, %rd14, 2;
	add.s64 	%rd23, %rd7, %rd22;
	ld.global.f32 	%f1, [%rd21];
	ld.global.f32 	%f2, [%rd23];
	add.f32 	%f3, %f1, %f2;
	st.global.f32 	[%rd17], %f3;
$L__BB0_2:
	ret;

}
	// .globl	_Z11mean_kernelPfS_iii
.visible .entry _Z11mean_kernelPfS_iii(
	.param .u64 .ptr .align 1 _Z11mean_kernelPfS_iii_param_0,
	.param .u64 .ptr .align 1 _Z11mean_kernelPfS_iii_param_1,
	.param .u32 _Z11mean_kernelPfS_iii_param_2,
	.param .u32 _Z11mean_kernelPfS_iii_param_3,
	.param .u32 _Z11mean_kernelPfS_iii_param_4
)
{
	.reg .pred 	%p<11>;
	.reg .b32 	%r<39>;
	.reg .b32 	%f<31>;
	.reg .b64 	%rd<28>;

	ld.param.u64 	%rd3, [_Z11mean_kernelPfS_iii_param_0];
	ld.param.u64 	%rd4, [_Z11mean_kernelPfS_iii_param_1];
	ld.param.u32 	%r15, [_Z11mean_kernelPfS_iii_param_3];
	ld.param.u32 	%r38, [_Z11mean_kernelPfS_iii_param_4];
	cvta.to.global.u64 	%rd1, %rd4;
	mov.u32 	%r1, %ctaid.x;
	mov.u32 	%r2, %tid.x;
	mul.lo.s32 	%r17, %r15, %r1;
	cvt.s64.s32 	%rd2, %r17;
	setp.ge.s32 	%p1, %r2, %r15;
	mov.f32 	%f30, 0f00000000;
	@%p1 bra 	$L__BB1_6;
	add.s32 	%r18, %r2, %r38;
	max.s32 	%r19, %r15, %r18;
	setp.lt.s32 	%p2, %r18, %r15;
	selp.u32 	%r20, 1, 0, %p2;
	add.s32 	%r21, %r18, %r20;
	sub.s32 	%r22, %r19, %r21;
	div.u32 	%r23, %r22, %r38;
	add.s32 	%r3, %r23, %r20;
	and.b32  	%r24, %r3, 3;
	setp.eq.s32 	%p3, %r24, 3;
	mov.f32 	%f30, 0f00000000;
	mov.u32 	%r36, %r2;
	@%p3 bra 	$L__BB1_4;
	add.s32 	%r25, %r3, 1;
	and.b32  	%r26, %r25, 3;
	neg.s32 	%r34, %r26;
	mov.f32 	%f30, 0f00000000;
	mov.u32 	%r36, %r2;
$L__BB1_3:
	.pragma "nounroll";
	cvt.s64.s32 	%rd5, %r36;
	add.s64 	%rd6, %rd2, %rd5;
	shl.b64 	%rd7, %rd6, 2;
	add.s64 	%rd8, %rd1, %rd7;
	ld.global.f32 	%f12, [%rd8];
	add.f32 	%f30, %f30, %f12;
	add.s32 	%r36, %r36, %r38;
	add.s32 	%r34, %r34, 1;
	setp.ne.s32 	%p4, %r34, 0;
	@%p4 bra 	$L__BB1_3;
$L__BB1_4:
	setp.lt.u32 	%p5, %r3, 3;
	@%p5 bra 	$L__BB1_6;
$L__BB1_5:
	cvt.s64.s32 	%rd9, %r36;
	add.s64 	%rd10, %rd9, %rd2;
	shl.b64 	%rd11, %rd10, 2;
	add.s64 	%rd12, %rd1, %rd11;
	ld.global.f32 	%f13, [%rd12];
	add.f32 	%f14, %f30, %f13;
	add.s32 	%r27, %r36, %r38;
	cvt.s64.s32 	%rd13, %r27;
	add.s64 	%rd14, %rd13, %rd2;
	shl.b64 	%rd15, %rd14, 2;
	add.s64 	%rd16, %rd1, %rd15;
	ld.global.f32 	%f15, [%rd16];
	add.f32 	%f16, %f14, %f15;
	add.s32 	%r28, %r27, %r38;
	cvt.s64.s32 	%rd17, %r28;
	add.s64 	%rd18, %rd17, %rd2;
	shl.b64 	%rd19, %rd18, 2;
	add.s64 	%rd20, %rd1, %rd19;
	ld.global.f32 	%f17, [%rd20];
	add.f32 	%f18, %f16, %f17;
	add.s32 	%r29, %r28, %r38;
	cvt.s64.s32 	%rd21, %r29;
	add.s64 	%rd22, %rd21, %rd2;
	shl.b64 	%rd23, %rd22, 2;
	add.s64 	%rd24, %rd1, %rd23;
	ld.global.f32 	%f19, [%rd24];
	add.f32 	%f30, %f18, %f19;
	add.s32 	%r36, %r29, %r38;
	setp.lt.s32 	%p6, %r36, %r15;
	@%p6 bra 	$L__BB1_5;
$L__BB1_6:
	shl.b32 	%r30, %r2, 2;
	mov.u32 	%r31, shared;
	add.s32 	%r12, %r31, %r30;
	st.shared.f32 	[%r12], %f30;
	bar.sync 	0;
	setp.lt.s32 	%p7, %r38, 2;
	@%p7 bra 	$L__BB1_10;
$L__BB1_7:
	shr.u32 	%r14, %r38, 1;
	bar.sync 	0;
	setp.ge.u32 	%p8, %r2, %r14;
	@%p8 bra 	$L__BB1_9;
	shl.b32 	%r32, %r14, 2;
	add.s32 	%r33, %r12, %r32;
	ld.shared.f32 	%f20, [%r33];
	ld.shared.f32 	%f21, [%r12];
	add.f32 	%f22, %f20, %f21;
	st.shared.f32 	[%r12], %f22;
$L__BB1_9:
	setp.gt.u32 	%p9, %r38, 3;
	mov.u32 	%r38, %r14;
	@%p9 bra 	$L__BB1_7;
$L__BB1_10:
	setp.ne.s32 	%p10, %r2, 0;
	@%p10 bra 	$L__BB1_12;
	ld.shared.f32 	%f23, [shared];
	cvt.rn.f32.s32 	%f24, %r15;
	div.rn.f32 	%f25, %f23, %f24;
	cvta.to.global.u64 	%rd25, %rd3;
	mul.wide.u32 	%rd26, %r1, 4;
	add.s64 	%rd27, %rd25, %rd26;
	st.global.f32 	[%rd27], %f25;
$L__BB1_12:
	ret;

}
	// .globl	_Z11rstd_kernelPfS_S_iii
.visible .entry _Z11rstd_kernelPfS_S_iii(
	.param .u64 .ptr .align 1 _Z11rstd_kernelPfS_S_iii_param_0,
	.param .u64 .ptr .align 1 _Z11rstd_kernelPfS_S_iii_param_1,
	.param .u64 .ptr .align 1 _Z11rstd_kernelPfS_S_iii_param_2,
	.param .u32 _Z11rstd_kernelPfS_S_iii_param_3,
	.param .u32 _Z11rstd_kernelPfS_S_iii_param_4,
	.param .u32 _Z11rstd_kernelPfS_S_iii_param_5
)
{
	.reg .pred 	%p<11>;
	.reg .b32 	%r<39>;
	.reg .b32 	%f<40>;
	.reg .b64 	%rd<32>;

	ld.param.u64 	%rd3, [_Z11rstd_kernelPfS_S_iii_param_0];
	ld.param.u64 	%rd4, [_Z11rstd_kernelPfS_S_iii_param_1];
	ld.param.u64 	%rd5, [_Z11rstd_kernelPfS_S_iii_param_2];
	ld.param.u32 	%r15, [_Z11rstd_kernelPfS_S_iii_param_4];
	ld.param.u32 	%r38, [_Z11rstd_kernelPfS_S_iii_param_5];
	cvta.to.global.u64 	%rd1, %rd4;
	cvta.to.global.u64 	%rd6, %rd5;
	mov.u32 	%r1, %ctaid.x;
	mov.u32 	%r2, %tid.x;
	mul.lo.s32 	%r17, %r15, %r1;
	cvt.s64.s32 	%rd2, %r17;
	mul.wide.u32 	%rd7, %r1, 4;
	add.s64 	%rd8, %rd6, %rd7;
	ld.global.f32 	%f1, [%rd8];
	setp.ge.s32 	%p1, %r2, %r15;
	mov.f32 	%f39, 0f00000000;
	@%p1 bra 	$L__BB2_6;
	add.s32 	%r18, %r2, %r38;
	max.s32 	%r19, %r15, %r18;
	setp.lt.s32 	%p2, %r18, %r15;
	selp.u32 	%r20, 1, 0, %p2;
	add.s32 	%r21, %r18, %r20;
	sub.s32 	%r22, %r19, %r21;
	div.u32 	%r23, %r22, %r38;
	add.s32 	%r3, %r23, %r20;
	and.b32  	%r24, %r3, 3;
	setp.eq.s32 	%p3, %r24, 3;
	mov.f32 	%f39, 0f00000000;
	mov.u32 	%r36, %r2;
	@%p3 bra 	$L__BB2_4;
	add.s32 	%r25, %r3, 1;
	and.b32  	%r26, %r25, 3;
	neg.s32 	%r34, %r26;
	mov.f32 	%f39, 0f00000000;
	mov.u32 	%r36, %r2;
$L__BB2_3:
	.pragma "nounroll";
	cvt.s64.s32 	%rd9, %r36;
	add.s64 	%rd10, %rd2, %rd9;
	shl.b64 	%rd11, %rd10, 2;
	add.s64 	%rd12, %rd1, %rd11;
	ld.global.f32 	%f13, [%rd12];
	sub.f32 	%f14, %f13, %f1;
	fma.rn.f32 	%f39, %f14, %f14, %f39;
	add.s32 	%r36, %r36, %r38;
	add.s32 	%r34, %r34, 1;
	setp.ne.s32 	%p4, %r34, 0;
	@%p4 bra 	$L__BB2_3;
$L__BB2_4:
	setp.lt.u32 	%p5, %r3, 3;
	@%p5 bra 	$L__BB2_6;
$L__BB2_5:
	cvt.s64.s32 	%rd13, %r36;
	add.s64 	%rd14, %rd13, %rd2;
	shl.b64 	%rd15, %rd14, 2;
	add.s64 	%rd16, %rd1, %rd15;
	ld.global.f32 	%f15, [%rd16];
	sub.f32 	%f16, %f15, %f1;
	fma.rn.f32 	%f17, %f16, %f16, %f39;
	add.s32 	%r27, %r36, %r38;
	cvt.s64.s32 	%rd17, %r27;
	add.s64 	%rd18, %rd17, %rd2;
	shl.b64 	%rd19, %rd18, 2;
	add.s64 	%rd20, %rd1, %rd19;
	ld.global.f32 	%f18, [%rd20];
	sub.f32 	%f19, %f18, %f1;
	fma.rn.f32 	%f20, %f19, %f19, %f17;
	add.s32 	%r28, %r27, %r38;
	cvt.s64.s32 	%rd21, %r28;
	add.s64 	%rd22, %rd21, %rd2;
	shl.b64 	%rd23, %rd22, 2;
	add.s64 	%rd24, %rd1, %rd23;
	ld.global.f32 	%f21, [%rd24];
	sub.f32 	%f22, %f21, %f1;
	fma.rn.f32 	%f23, %f22, %f22, %f20;
	add.s32 	%r29, %r28, %r38;
	cvt.s64.s32 	%rd25, %r29;
	add.s64 	%rd26, %rd25, %rd2;
	shl.b64 	%rd27, %rd26, 2;
	add.s64 	%rd28, %rd1, %rd27;
	ld.global.f32 	%f24, [%rd28];
	sub.f32 	%f25, %f24, %f1;
	fma.rn.f32 	%f39, %f25, %f25, %f23;
	add.s32 	%r36, %r29, %r38;
	setp.lt.s32 	%p6, %r36, %r15;
	@%p6 bra 	$L__BB2_5;
$L__BB2_6:
	shl.b32 	%r30, %r2, 2;
	mov.u32 	%r31, shared;
	add.s32 	%r12, %r31, %r30;
	st.shared.f32 	[%r12], %f39;
	bar.sync 	0;
	setp.lt.s32 	%p7, %r38, 2;
	@%p7 bra 	$L__BB2_10;
$L__BB2_7:
	shr.u32 	%r14, %r38, 1;
	bar.sync 	0;
	setp.ge.u32 	%p8, %r2, %r14;
	@%p8 bra 	$L__BB2_9;
	shl.b32 	%r32, %r14, 2;
	add.s32 	%r33, %r12, %r32;
	ld.shared.f32 	%f26, [%r33];
	ld.shared.f32 	%f27, [%r12];
	add.f32 	%f28, %f26, %f27;
	st.shared.f32 	[%r12], %f28;
$L__BB2_9:
	setp.gt.u32 	%p9, %r38, 3;
	mov.u32 	%r38, %r14;
	@%p9 bra 	$L__BB2_7;
$L__BB2_10:
	setp.ne.s32 	%p10, %r2, 0;
	@%p10 bra 	$L__BB2_12;
	ld.shared.f32 	%f29, [shared];
	cvt.rn.f32.s32 	%f30, %r15;
	div.rn.f32 	%f31, %f29, %f30;
	add.f32 	%f32, %f31, 0f3727C5AC;
	sqrt.rn.f32 	%f33, %f32;
	rcp.rn.f32 	%f34, %f33;
	cvta.to.global.u64 	%rd29, %rd3;
	add.s64 	%rd31, %rd29, %rd7;
	st.global.f32 	[%rd31], %f34;
$L__BB2_12:
	ret;

}
	// .globl	_Z20normalization_kernelPfS_S_S_S_S_iii
.visible .entry _Z20normalization_kernelPfS_S_S_S_S_iii(
	.param .u64 .ptr .align 1 _Z20normalization_kernelPfS_S_S_S_S_iii_param_0,
	.param .u64 .ptr .align 1 _Z20normalization_kernelPfS_S_S_S_S_iii_param_1,
	.param .u64 .ptr .align 1 _Z20normalization_kernelPfS_S_S_S_S_iii_param_2,
	.param .u64 .ptr .align 1 _Z20normalization_kernelPfS_S_S_S_S_iii_param_3,
	.param .u64 .ptr .align 1 _Z20normalization_kernelPfS_S_S_S_S_iii_param_4,
	.param .u64 .ptr .align 1 _Z20normalization_kernelPfS_S_S_S_S_iii_param_5,
	.param .u32 _Z20normalization_kernelPfS_S_S_S_S_iii_param_6,
	.param .u32 _Z20normalization_kernelPfS_S_S_S_S_iii_param_7,
	.param .u32 _Z20normalization_kernelPfS_S_S_S_S_iii_param_8
)
{
	.reg .b32 	%r<9>;
	.reg .b32 	%f<9>;
	.reg .b64 	%rd<22>;

	ld.param.u64 	%rd1, [_Z20normalization_kernelPfS_S_S_S_S_iii_param_0];
	ld.param.u64 	%rd2, [_Z20normalization_kernelPfS_S_S_S_S_iii_param_1];
	ld.param.u64 	%rd3, [_Z20normalization_kernelPfS_S_S_S_S_iii_param_2];
	ld.param.u64 	%rd4, [_Z20normalization_kernelPfS_S_S_S_S_iii_param_3];
	ld.param.u64 	%rd5, [_Z20normalization_kernelPfS_S_S_S_S_iii_param_4];
	ld.param.u64 	%rd6, [_Z20normalization_kernelPfS_S_S_S_S_iii_param_5];
	ld.param.u32 	%r1, [_Z20normalization_kernelPfS_S_S_S_S_iii_param_8];
	cvta.to.global.u64 	%rd7, %rd1;
	cvta.to.global.u64 	%rd8, %rd6;
	cvta.to.global.u64 	%rd9, %rd5;
	cvta.to.global.u64 	%rd10, %rd2;
	cvta.to.global.u64 	%rd11, %rd4;
	cvta.to.global.u64 	%rd12, %rd3;
	mov.u32 	%r2, %ctaid.x;
	mov.u32 	%r3, %ntid.x;
	mov.u32 	%r4, %tid.x;
	mad.lo.s32 	%r5, %r2, %r3, %r4;
	div.s32 	%r6, %r5, %r1;
	mul.lo.s32 	%r7, %r6, %r1;
	sub.s32 	%r8, %r5, %r7;
	mul.wide.s32 	%rd13, %r6, 4;
	add.s64 	%rd14, %rd12, %rd13;
	ld.global.f32 	%f1, [%rd14];
	add.s64 	%rd15, %rd11, %rd13;
	ld.global.f32 	%f2, [%rd15];
	mul.wide.s32 	%rd16, %r5, 4;
	add.s64 	%rd17, %rd10, %rd16;
	ld.global.f32 	%f3, [%rd17];
	sub.f32 	%f4, %f3, %f1;
	mul.f32 	%f5, %f2, %f4;
	mul.wide.s32 	%rd18, %r8, 4;
	add.s64 	%rd19, %rd9, %rd18;
	ld.global.f32 	%f6, [%rd19];
	add.s64 	%rd20, %rd8, %rd18;
	ld.global.f32 	%f7, [%rd20];
	fma.rn.f32 	%f8, %f6, %f5, %f7;
	add.s64 	%rd21, %rd7, %rd16;
	st.global.f32 	[%rd21], %f8;
	ret;

}
	// .globl	_Z8add_biasPfS_iii
.visible .entry _Z8add_biasPfS_iii(
	.param .u64 .ptr .align 1 _Z8add_biasPfS_iii_param_0,
	.param .u64 .ptr .align 1 _Z8add_biasPfS_iii_param_1,
	.param .u32 _Z8add_biasPfS_iii_param_2,
	.param .u32 _Z8add_biasPfS_iii_param_3,
	.param .u32 _Z8add_biasPfS_iii_param_4
)
{
	.reg .pred 	%p<7>;
	.reg .b32 	%r<42>;
	.reg .b32 	%f<16>;
	.reg .b64 	%rd<23>;

	ld.param.u64 	%rd3, [_Z8add_biasPfS_iii_param_0];
	ld.param.u64 	%rd4, [_Z8add_biasPfS_iii_param_1];
	ld.param.u32 	%r14, [_Z8add_biasPfS_iii_param_2];
	ld.param.u32 	%r15, [_Z8add_biasPfS_iii_param_3];
	ld.param.u32 	%r13, [_Z8add_biasPfS_iii_param_4];
	cvta.to.global.u64 	%rd1, %rd3;
	cvta.to.global.u64 	%rd2, %rd4;
	mov.u32 	%r16, %ctaid.x;
	mov.u32 	%r17, %ntid.x;
	mov.u32 	%r18, %tid.x;
	mad.lo.s32 	%r40, %r16, %r17, %r18;
	mov.u32 	%r19, %nctaid.x;
	mul.lo.s32 	%r2, %r17, %r19;
	mul.lo.s32 	%r20, %r15, %r14;
	mul.lo.s32 	%r3, %r20, %r13;
	setp.ge.s32 	%p1, %r40, %r3;
	@%p1 bra 	$L__BB4_7;
	add.s32 	%r21, %r40, %r2;
	max.s32 	%r22, %r3, %r21;
	setp.lt.s32 	%p2, %r21, %r3;
	selp.u32 	%r23, 1, 0, %p2;
	add.s32 	%r24, %r21, %r23;
	sub.s32 	%r25, %r22, %r24;
	div.u32 	%r26, %r25, %r2;
	add.s32 	%r4, %r26, %r23;
	and.b32  	%r27, %r4, 3;
	setp.eq.s32 	%p3, %r27, 3;
	@%p3 bra 	$L__BB4_4;
	add.s32 	%r28, %r4, 1;
	and.b32  	%r29, %r28, 3;
	neg.s32 	%r38, %r29;
$L__BB4_3:
	.pragma "nounroll";
	mul.wide.s32 	%rd5, %r40, 4;
	add.s64 	%rd6, %rd1, %rd5;
	rem.s32 	%r30, %r40, %r13;
	mul.wide.s32 	%rd7, %r30, 4;
	add.s64 	%rd8, %rd2, %rd7;
	ld.global.f32 	%f1, [%rd8];
	ld.global.f32 	%f2, [%rd6];
	add.f32 	%f3, %f1, %f2;
	st.global.f32 	[%rd6], %f3;
	add.s32 	%r40, %r40, %r2;
	add.s32 	%r38, %r38, 1;
	setp.ne.s32 	%p4, %r38, 0;
	@%p4 bra 	$L__BB4_3;
$L__BB4_4:
	setp.lt.u32 	%p5, %r4, 3;
	@%p5 bra 	$L__BB4_7;
	mul.wide.s32 	%rd15, %r2, 4;
$L__BB4_6:
	rem.s32 	%r31, %r40, %r13;
	mul.wide.s32 	%rd9, %r31, 4;
	add.s64 	%rd10, %rd2, %rd9;
	ld.global.f32 	%f4, [%rd10];
	mul.wide.s32 	%rd11, %r40, 4;
	add.s64 	%rd12, %rd1, %rd11;
	ld.global.f32 	%f5, [%rd12];
	add.f32 	%f6, %f4, %f5;
	st.global.f32 	[%rd12], %f6;
	add.s32 	%r32, %r40, %r2;
	rem.s32 	%r33, %r32, %r13;
	mul.wide.s32 	%rd13, %r33, 4;
	add.s64 	%rd14, %rd2, %rd13;
	ld.global.f32 	%f7, [%rd14];
	add.s64 	%rd16, %rd12, %rd15;
	ld.global.f32 	%f8, [%rd16];
	add.f32 	%f9, %f7, %f8;
	st.global.f32 	[%rd16], %f9;
	add.s32 	%r34, %r32, %r2;
	rem.s32 	%r35, %r34, %r13;
	mul.wide.s32 	%rd17, %r35, 4;
	add.s64 	%rd18, %rd2, %rd17;
	ld.global.f32 	%f10, [%rd18];
	add.s64 	%rd19, %rd16, %rd15;
	ld.global.f32 	%f11, [%rd19];
	add.f32 	%f12, %f10, %f11;
	st.global.f32 	[%rd19], %f12;
	add.s32 	%r36, %r34, %r2;
	rem.s32 	%r37, %r36, %r13;
	mul.wide.s32 	%rd20, %r37, 4;
	add.s64 	%rd21, %rd2, %rd20;
	ld.global.f32 	%f13, [%rd21];
	add.s64 	%rd22, %rd19, %rd15;
	ld.global.f32 	%f14, [%rd22];
	add.f32 	%f15, %f13, %f14;
	st.global.f32 	[%rd22], %f15;
	add.s32 	%r40, %r36, %r2;
	setp.lt.s32 	%p6, %r40, %r3;
	@%p6 bra 	$L__BB4_6;
$L__BB4_7:
	ret;

}
	// .globl	_Z14permute_kernelPfS_S_PKfiiii
.visible .entry _Z14permute_kernelPfS_S_PKfiiii(
	.param .u64 .ptr .align 1 _Z14permute_kernelPfS_S_PKfiiii_param_0,
	.param .u64 .ptr .align 1 _Z14permute_kernelPfS_S_PKfiiii_param_1,
	.param .u64 .ptr .align 1 _Z14permute_kernelPfS_S_PKfiiii_param_2,
	.param .u64 .ptr .align 1 _Z14permute_kernelPfS_S_PKfiiii_param_3,
	.param .u32 _Z14permute_kernelPfS_S_PKfiiii_param_4,
	.param .u32 _Z14permute_kernelPfS_S_PKfiiii_param_5,
	.param .u32 _Z14permute_kernelPfS_S_PKfiiii_param_6,
	.param .u32 _Z14permute_kernelPfS_S_PKfiiii_param_7
)
{
	.reg .pred 	%p<2>;
	.reg .b32 	%r<30>;
	.reg .b32 	%f<4>;
	.reg .b64 	%rd<18>;

	ld.param.u64 	%rd1, [_Z14permute_kernelPfS_S_PKfiiii_param_0];
	ld.param.u64 	%rd2, [_Z14permute_kernelPfS_S_PKfiiii_param_1];
	ld.param.u64 	%rd3, [_Z14permute_kernelPfS_S_PKfiiii_param_2];
	ld.param.u64 	%rd4, [_Z14permute_kernelPfS_S_PKfiiii_param_3];
	ld.param.u32 	%r5, [_Z14permute_kernelPfS_S_PKfiiii_param_4];
	ld.param.u32 	%r2, [_Z14permute_kernelPfS_S_PKfiiii_param_5];
	ld.param.u32 	%r3, [_Z14permute_kernelPfS_S_PKfiiii_param_6];
	ld.param.u32 	%r4, [_Z14permute_kernelPfS_S_PKfiiii_param_7];
	mov.u32 	%r6, %ctaid.x;
	mov.u32 	%r7, %ntid.x;
	mov.u32 	%r8, %tid.x;
	mad.lo.s32 	%r1, %r6, %r7, %r8;
	mul.lo.s32 	%r9, %r2, %r5;
	mul.lo.s32 	%r10, %r9, %r3;
	mul.lo.s32 	%r11, %r10, %r4;
	setp.ge.s32 	%p1, %r1, %r11;
	@%p1 bra 	$L__BB5_2;
	cvta.to.global.u64 	%rd5, %rd4;
	cvta.to.global.u64 	%rd6, %rd1;
	cvta.to.global.u64 	%rd7, %rd2;
	cvta.to.global.u64 	%rd8, %rd3;
	mul.lo.s32 	%r12, %r3, %r2;
	mul.lo.s32 	%r13, %r12, %r4;
	div.s32 	%r14, %r1, %r13;
	mul.lo.s32 	%r15, %r14, %r13;
	sub.s32 	%r16, %r1, %r15;
	mul.lo.s32 	%r17, %r4, %r2;
	div.s32 	%r18, %r16, %r17;
	mul.lo.s32 	%r19, %r18, %r17;
	sub.s32 	%r20, %r16, %r19;
	div.s32 	%r21, %r20, %r4;
	mul.lo.s32 	%r22, %r21, %r4;
	sub.s32 	%r23, %r20, %r22;
	mul.lo.s32 	%r24, %r2, %r14;
	mul.lo.s32 	%r25, %r24, 3;
	mad.lo.s32 	%r26, %r21, 3, %r25;
	mad.lo.s32 	%r27, %r26, %r3, %r18;
	mad.lo.s32 	%r28, %r27, %r4, %r23;
	mul.wide.s32 	%rd9, %r28, 4;
	add.s64 	%rd10, %rd5, %rd9;
	ld.global.f32 	%f1, [%rd10];
	mul.wide.s32 	%rd11, %r1, 4;
	add.s64 	%rd12, %rd6, %rd11;
	st.global.f32 	[%rd12], %f1;
	mul.lo.s32 	%r29, %r4, %r3;
	mul.wide.s32 	%rd13, %r29, 4;
	add.s64 	%rd14, %rd10, %rd13;
	ld.global.f32 	%f2, [%rd14];
	add.s64 	%rd15, %rd7, %rd11;
	st.global.f32 	[%rd15], %f2;
	add.s64 	%rd16, %rd14, %rd13;
	ld.global.f32 	%f3, [%rd16];
	add.s64 	%rd17, %rd8, %rd11;
	st.global.f32 	[%rd17], %f3;
$L__BB5_2:
	ret;

}
	// .globl	_Z16unpermute_kernelPfS_iiii
.visible .entry _Z16unpermute_kernelPfS_iiii(
	.param .u64 .ptr .align 1 _Z16unpermute_kernelPfS_iiii_param_0,
	.param .u64 .ptr .align 1 _Z16unpermute_kernelPfS_iiii_param_1,
	.param .u32 _Z16unpermute_kernelPfS_iiii_param_2,
	.param .u32 _Z16unpermute_kernelPfS_iiii_param_3,
	.param .u32 _Z16unpermute_kernelPfS_iiii_param_4,
	.param .u32 _Z16unpermute_kernelPfS_iiii_param_5
)
{
	.reg .pred 	%p<2>;
	.reg .b32 	%r<27>;
	.reg .b32 	%f<2>;
	.reg .b64 	%rd<9>;

	ld.param.u64 	%rd1, [_Z16unpermute_kernelPfS_iiii_param_0];
	ld.param.u64 	%rd2, [_Z16unpermute_kernelPfS_iiii_param_1];
	ld.param.u32 	%r5, [_Z16unpermute_kernelPfS_iiii_param_2];
	ld.param.u32 	%r2, [_Z16unpermute_kernelPfS_iiii_param_3];
	ld.param.u32 	%r3, [_Z16unpermute_kernelPfS_iiii_param_4];
	ld.param.u32 	%r4, [_Z16unpermute_kernelPfS_iiii_param_5];
	mov.u32 	%r6, %ctaid.x;
	mov.u32 	%r7, %ntid.x;
	mov.u32 	%r8, %tid.x;
	mad.lo.s32 	%r1, %r6, %r7, %r8;
	mul.lo.s32 	%r9, %r2, %r5;
	mul.lo.s32 	%r10, %r9, %r3;
	mul.lo.s32 	%r11, %r10, %r4;
	setp.ge.s32 	%p1, %r1, %r11;
	@%p1 bra 	$L__BB6_2;
	cvta.to.global.u64 	%rd3, %rd1;
	cvta.to.global.u64 	%rd4, %rd2;
	mul.lo.s32 	%r12, %r3, %r2;
	mul.lo.s32 	%r13, %r12, %r4;
	div.s32 	%r14, %r1, %r13;
	mul.lo.s32 	%r15, %r14, %r13;
	sub.s32 	%r16, %r1, %r15;
	mul.lo.s32 	%r17, %r4, %r2;
	div.s32 	%r18, %r16, %r17;
	mul.lo.s32 	%r19, %r18, %r17;
	sub.s32 	%r20, %r16, %r19;
	div.s32 	%r21, %r20, %r4;
	mul.lo.s32 	%r22, %r21, %r4;
	sub.s32 	%r23, %r20, %r22;
	mad.lo.s32 	%r24, %r14, %r2, %r21;
	mad.lo.s32 	%r25, %r24, %r3, %r18;
	mad.lo.s32 	%r26, %r25, %r4, %r23;
	mul.wide.s32 	%rd5, %r1, 4;
	add.s64 	%rd6, %rd3, %rd5;
	ld.global.f32 	%f1, [%rd6];
	mul.wide.s32 	%rd7, %r26, 4;
	add.s64 	%rd8, %rd4, %rd7;
	st.global.f32 	[%rd8], %f1;
$L__BB6_2:
	ret;

}
	// .globl	_Z12scale_kernelPffiii
.visible .entry _Z12scale_kernelPffiii(
	.param .u64 .ptr .align 1 _Z12scale_kernelPffiii_param_0,
	.param .f32 _Z12scale_kernelPffiii_param_1,
	.param .u32 _Z12scale_kernelPffiii_param_2,
	.param .u32 _Z12scale_kernelPffiii_param_3,
	.param .u32 _Z12scale_kernelPffiii_param_4
)
{
	.reg .pred 	%p<3>;
	.reg .b32 	%r<19>;
	.reg .b32 	%f<4>;
	.reg .b64 	%rd<7>;

	ld.param.u64 	%rd2, [_Z12scale_kernelPffiii_param_0];
	ld.param.f32 	%f1, [_Z12scale_kernelPffiii_param_1];
	ld.param.u32 	%r4, [_Z12scale_kernelPffiii_param_2];
	ld.param.u32 	%r2, [_Z12scale_kernelPffiii_param_3];
	ld.param.u32 	%r3, [_Z12scale_kernelPffiii_param_4];
	cvta.to.global.u64 	%rd1, %rd2;
	mov.u32 	%r5, %ctaid.x;
	mov.u32 	%r6, %ntid.x;
	mov.u32 	%r7, %tid.x;
	mad.lo.s32 	%r1, %r5, %r6, %r7;
	mul.lo.s32 	%r8, %r2, %r4;
	mul.lo.s32 	%r9, %r8, %r3;
	mul.lo.s32 	%r10, %r9, %r3;
	setp.ge.s32 	%p1, %r1, %r10;
	@%p1 bra 	$L__BB7_4;
	mul.lo.s32 	%r11, %r3, %r3;
	mul.lo.s32 	%r12, %r11, %r2;
	rem.s32 	%r13, %r1, %r12;
	rem.s32 	%r14, %r13, %r11;
	div.s32 	%r15, %r14, %r3;
	mul.lo.s32 	%r16, %r15, %r3;
	sub.s32 	%r17, %r14, %r16;
	setp.le.s32 	%p2, %r17, %r15;
	@%p2 bra 	$L__BB7_3;
	mul.wide.s32 	%rd5, %r1, 4;
	add.s64 	%rd6, %rd1, %rd5;
	mov.b32 	%r18, -8388608;
	st.global.u32 	[%rd6], %r18;
	bra.uni 	$L__BB7_4;
$L__BB7_3:
	mul.wide.s32 	%rd3, %r1, 4;
	add.s64 	%rd4, %rd1, %rd3;
	ld.global.f32 	%f2, [%rd4];
	mul.f32 	%f3, %f1, %f2;
	st.global.f32 	[%rd4], %f3;
$L__BB7_4:
	ret;

}
	// .globl	_Z23softmax_forward_kernel4PfS_ii
.visible .entry _Z23softmax_forward_kernel4PfS_ii(
	.param .u64 .ptr .align 1 _Z23softmax_forward_kernel4PfS_ii_param_0,
	.param .u64 .ptr .align 1 _Z23softmax_forward_kernel4PfS_ii_param_1,
	.param .u32 _Z23softmax_forward_kernel4PfS_ii_param_2,
	.param .u32 _Z23softmax_forward_kernel4PfS_ii_param_3
)
{
	.reg .pred 	%p<41>;
	.reg .b32 	%r<144>;
	.reg .b32 	%f<215>;
	.reg .b64 	%rd<19>;

	ld.param.u64 	%rd4, [_Z23softmax_forward_kernel4PfS_ii_param_0];
	ld.param.u64 	%rd5, [_Z23softmax_forward_kernel4PfS_ii_param_1];
	ld.param.u32 	%r63, [_Z23softmax_forward_kernel4PfS_ii_param_3];
	cvta.to.global.u64 	%rd6, %rd5;
	cvta.to.global.u64 	%rd1, %rd4;
	mov.u32 	%r64, %ctaid.x;
	mov.u32 	%r143, %tid.x;
	shr.u32 	%r2, %r143, 5;
	and.b32  	%r3, %r143, 31;
	mov.u32 	%r4, %ntid.x;
	shr.u32 	%r5, %r4, 5;
	mul.lo.s32 	%r6, %r63, %r64;
	mul.wide.s32 	%rd7, %r6, 4;
	add.s64 	%rd2, %rd6, %rd7;
	setp.ge.s32 	%p1, %r143, %r63;
	mov.f32 	%f194, 0fFF800000;
	@%p1 bra 	$L__BB8_3;
	mov.f32 	%f194, 0fFF800000;
	mov.u32 	%r124, %r143;
$L__BB8_2:
	mul.wide.s32 	%rd8, %r124, 4;
	add.s64 	%rd9, %rd2, %rd8;
	ld.global.f32 	%f41, [%rd9];
	max.f32 	%f194, %f194, %f41;
	add.s32 	%r124, %r124, %r4;
	setp.lt.s32 	%p2, %r124, %r63;
	@%p2 bra 	$L__BB8_2;
$L__BB8_3:
	mov.b32 	%r65, %f194;
	shfl.sync.down.b32	%r66|%p3, %r65, 16, 31, -1;
	mov.b32 	%f42, %r66;
	max.f32 	%f43, %f194, %f42;
	mov.b32 	%r67, %f43;
	shfl.sync.down.b32	%r68|%p4, %r67, 8, 31, -1;
	mov.b32 	%f44, %r68;
	max.f32 	%f45, %f43, %f44;
	mov.b32 	%r69, %f45;
	shfl.sync.down.b32	%r70|%p5, %r69, 4, 31, -1;
	mov.b32 	%f46, %r70;
	max.f32 	%f47, %f45, %f46;
	mov.b32 	%r71, %f47;
	shfl.sync.down.b32	%r72|%p6, %r71, 2, 31, -1;
	mov.b32 	%f48, %r72;
	max.f32 	%f49, %f47, %f48;
	mov.b32 	%r73, %f49;
	shfl.sync.down.b32	%r74|%p7, %r73, 1, 31, -1;
	mov.b32 	%f50, %r74;
	max.f32 	%f4, %f49, %f50;
	setp.ne.s32 	%p8, %r3, 0;
	@%p8 bra 	$L__BB8_5;
	shl.b32 	%r75, %r2, 2;
	mov.u32 	%r76, shared;
	add.s32 	%r77, %r76, %r75;
	st.shared.f32 	[%r77], %f4;
$L__BB8_5:
	bar.sync 	0;
	setp.ne.s32 	%p9, %r143, 0;
	@%p9 bra 	$L__BB8_21;
	ld.shared.f32 	%f203, [shared];
	setp.lt.u32 	%p10, %r4, 64;
	@%p10 bra 	$L__BB8_20;
	add.s32 	%r9, %r5, -1;
	add.s32 	%r79, %r5, -2;
	and.b32  	%r10, %r9, 15;
	setp.lt.u32 	%p11, %r79, 15;
	mov.b32 	%r129, 1;
	@%p11 bra 	$L__BB8_11;
	mov.u32 	%r82, shared;
	add.s32 	%r125, %r82, 32;
	and.b32  	%r83, %r9, -16;
	neg.s32 	%r127, %r83;
	mov.b32 	%r126, 0;
$L__BB8_9:
	.pragma "nounroll";
	ld.shared.f32 	%f52, [%r125+-28];
	max.f32 	%f53, %f203, %f52;
	ld.shared.v2.f32 	{%f54, %f55}, [%r125+-24];
	max.f32 	%f56, %f53, %f54;
	max.f32 	%f57, %f56, %f55;
	ld.shared.v4.f32 	{%f58, %f59, %f60, %f61}, [%r125+-16];
	max.f32 	%f62, %f57, %f58;
	max.f32 	%f63, %f62, %f59;
	max.f32 	%f64, %f63, %f60;
	max.f32 	%f65, %f64, %f61;
	ld.shared.v4.f32 	{%f66, %f67, %f68, %f69}, [%r125];
	max.f32 	%f70, %f65, %f66;
	max.f32 	%f71, %f70, %f67;
	max.f32 	%f72, %f71, %f68;
	max.f32 	%f73, %f72, %f69;
	ld.shared.v4.f32 	{%f74, %f75, %f76, %f77}, [%r125+16];
	max.f32 	%f78, %f73, %f74;
	max.f32 	%f79, %f78, %f75;
	max.f32 	%f80, %f79, %f76;
	max.f32 	%f81, %f80, %f77;
	ld.shared.f32 	%f82, [%r125+32];
	max.f32 	%f203, %f81, %f82;
	add.s32 	%r127, %r127, 16;
	add.s32 	%r126, %r126, 16;
	add.s32 	%r125, %r125, 64;
	setp.ne.s32 	%p12, %r127, 0;
	@%p12 bra 	$L__BB8_9;
	add.s32 	%r129, %r126, 1;
$L__BB8_11:
	setp.eq.s32 	%p13, %r10, 0;
	@%p13 bra 	$L__BB8_20;
	and.b32  	%r20, %r9, 7;
	setp.lt.u32 	%p14, %r10, 8;
	@%p14 bra 	$L__BB8_14;
	shl.b32 	%r84, %r129, 2;
	mov.u32 	%r85, shared;
	add.s32 	%r86, %r85, %r84;
	ld.shared.f32 	%f84, [%r86];
	max.f32 	%f85, %f203, %f84;
	ld.shared.f32 	%f86, [%r86+4];
	max.f32 	%f87, %f85, %f86;
	ld.shared.f32 	%f88, [%r86+8];
	max.f32 	%f89, %f87, %f88;
	ld.shared.f32 	%f90, [%r86+12];
	max.f32 	%f91, %f89, %f90;
	ld.shared.f32 	%f92, [%r86+16];
	max.f32 	%f93, %f91, %f92;
	ld.shared.f32 	%f94, [%r86+20];
	max.f32 	%f95, %f93, %f94;
	ld.shared.f32 	%f96, [%r86+24];
	max.f32 	%f97, %f95, %f96;
	ld.shared.f32 	%f98, [%r86+28];
	max.f32 	%f203, %f97, %f98;
	add.s32 	%r129, %r129, 8;
$L__BB8_14:
	setp.eq.s32 	%p15, %r20, 0;
	@%p15 bra 	$L__BB8_20;
	and.b32  	%r23, %r9, 3;
	setp.lt.u32 	%p16, %r20, 4;
	@%p16 bra 	$L__BB8_17;
	shl.b32 	%r87, %r129, 2;
	mov.u32 	%r88, shared;
	add.s32 	%r89, %r88, %r87;
	ld.shared.f32 	%f100, [%r89];
	max.f32 	%f101, %f203, %f100;
	ld.shared.f32 	%f102, [%r89+4];
	max.f32 	%f103, %f101, %f102;
	ld.shared.f32 	%f104, [%r89+8];
	max.f32 	%f105, %f103, %f104;
	ld.shared.f32 	%f106, [%r89+12];
	max.f32 	%f203, %f105, %f106;
	add.s32 	%r129, %r129, 4;
$L__BB8_17:
	setp.eq.s32 	%p17, %r23, 0;
	@%p17 bra 	$L__BB8_20;
	shl.b32 	%r90, %r129, 2;
	mov.u32 	%r91, shared;
	add.s32 	%r132, %r91, %r90;
	neg.s32 	%r131, %r23;
$L__BB8_19:
	.pragma "nounroll";
	ld.shared.f32 	%f107, [%r132];
	max.f32 	%f203, %f203, %f107;
	add.s32 	%r132, %r132, 4;
	add.s32 	%r131, %r131, 1;
	setp.ne.s32 	%p18, %r131, 0;
	@%p18 bra 	$L__BB8_19;
$L__BB8_20:
	st.shared.f32 	[shared], %f203;
$L__BB8_21:
	setp.ge.s32 	%p19, %r143, %r63;
	bar.sync 	0;
	@%p19 bra 	$L__BB8_24;
	ld.shared.f32 	%f19, [shared];
	mov.u32 	%r133, %r143;
$L__BB8_23:
	mul.wide.s32 	%rd10, %r133, 4;
	add.s64 	%rd11, %rd2, %rd10;
	ld.global.f32 	%f108, [%rd11];
	sub.f32 	%f109, %f108, %f19;
	fma.rn.f32 	%f110, %f109, 0f3BBB989D, 0f3F000000;
	cvt.sat.f32.f32 	%f111, %f110;
	mov.f32 	%f112, 0f4B400001;
	mov.f32 	%f113, 0f437C0000;
	fma.rm.f32 	%f114, %f111, %f113, %f112;
	add.f32 	%f115, %f114, 0fCB40007F;
	neg.f32 	%f116, %f115;
	fma.rn.f32 	%f117, %f109, 0f3FB8AA3B, %f116;
	fma.rn.f32 	%f118, %f109, 0f32A57060, %f117;
	mov.b32 	%r92, %f114;
	shl.b32 	%r93, %r92, 23;
	mov.b32 	%f119, %r93;
	ex2.approx.ftz.f32 	%f120, %f118;
	mul.f32 	%f121, %f120, %f119;
	add.s32 	%r94, %r133, %r6;
	mul.wide.s32 	%rd12, %r94, 4;
	add.s64 	%rd13, %rd1, %rd12;
	st.global.f32 	[%rd13], %f121;
	add.s32 	%r133, %r133, %r4;
	setp.lt.s32 	%p20, %r133, %r63;
	@%p20 bra 	$L__BB8_23;
$L__BB8_24:
	setp.ge.s32 	%p21, %r143, %r63;
	add.s64 	%rd3, %rd1, %rd7;
	mov.f32 	%f205, 0f00000000;
	@%p21 bra 	$L__BB8_27;
	mov.f32 	%f205, 0f00000000;
	mov.u32 	%r134, %r143;
$L__BB8_26:
	mul.wide.s32 	%rd15, %r134, 4;
	add.s64 	%rd16, %rd3, %rd15;
	ld.global.f32 	%f124, [%rd16];
	add.f32 	%f205, %f205, %f124;
	add.s32 	%r134, %r134, %r4;
	setp.lt.s32 	%p22, %r134, %r63;
	@%p22 bra 	$L__BB8_26;
$L__BB8_27:
	shl.b32 	%r95, %r5, 2;
	mov.u32 	%r96, shared;
	add.s32 	%r36, %r96, %r95;
	setp.ne.s32 	%p23, %r3, 0;
	mov.b32 	%r97, %f205;
	shfl.sync.down.b32	%r98|%p24, %r97, 16, 31, -1;
	mov.b32 	%f125, %r98;
	add.f32 	%f126, %f205, %f125;
	mov.b32 	%r99, %f126;
	shfl.sync.down.b32	%r100|%p25, %r99, 8, 31, -1;
	mov.b32 	%f127, %r100;
	add.f32 	%f128, %f126, %f127;
	mov.b32 	%r101, %f128;
	shfl.sync.down.b32	%r102|%p26, %r101, 4, 31, -1;
	mov.b32 	%f129, %r102;
	add.f32 	%f130, %f128, %f129;
	mov.b32 	%r103, %f130;
	shfl.sync.down.b32	%r104|%p27, %r103, 2, 31, -1;
	mov.b32 	%f131, %r104;
	add.f32 	%f132, %f130, %f131;
	mov.b32 	%r105, %f132;
	shfl.sync.down.b32	%r106|%p28, %r105, 1, 31, -1;
	mov.b32 	%f133, %r106;
	add.f32 	%f23, %f132, %f133;
	@%p23 bra 	$L__BB8_29;
	shl.b32 	%r107, %r2, 2;
	add.s32 	%r108, %r36, %r107;
	st.shared.f32 	[%r108], %f23;
$L__BB8_29:
	setp.ne.s32 	%p29, %r143, 0;
	bar.sync 	0;
	@%p29 bra 	$L__BB8_45;
	ld.shared.f32 	%f214, [%r36];
	setp.lt.u32 	%p30, %r4, 64;
	@%p30 bra 	$L__BB8_44;
	add.s32 	%r37, %r5, -1;
	add.s32 	%r110, %r5, -2;
	and.b32  	%r38, %r37, 15;
	setp.lt.u32 	%p31, %r110, 15;
	mov.b32 	%r139, 1;
	@%p31 bra 	$L__BB8_35;
	and.b32  	%r112, %r37, -16;
	neg.s32 	%r137, %r112;
	add.s32 	%r115, %r95, %r96;
	add.s32 	%r135, %r115, 32;
	mov.b32 	%r136, 0;
$L__BB8_33:
	.pragma "nounroll";
	ld.shared.f32 	%f135, [%r135+-28];
	add.f32 	%f136, %f214, %f135;
	ld.shared.f32 	%f137, [%r135+-24];
	add.f32 	%f138, %f136, %f137;
	ld.shared.f32 	%f139, [%r135+-20];
	add.f32 	%f140, %f138, %f139;
	ld.shared.f32 	%f141, [%r135+-16];
	add.f32 	%f142, %f140, %f141;
	ld.shared.f32 	%f143, [%r135+-12];
	add.f32 	%f144, %f142, %f143;
	ld.shared.f32 	%f145, [%r135+-8];
	add.f32 	%f146, %f144, %f145;
	ld.shared.f32 	%f147, [%r135+-4];
	add.f32 	%f148, %f146, %f147;
	ld.shared.f32 	%f149, [%r135];
	add.f32 	%f150, %f148, %f149;
	ld.shared.f32 	%f151, [%r135+4];
	add.f32 	%f152, %f150, %f151;
	ld.shared.f32 	%f153, [%r135+8];
	add.f32 	%f154, %f152, %f153;
	ld.shared.f32 	%f155, [%r135+12];
	add.f32 	%f156, %f154, %f155;
	ld.shared.f32 	%f157, [%r135+16];
	add.f32 	%f158, %f156, %f157;
	ld.shared.f32 	%f159, [%r135+20];
	add.f32 	%f160, %f158, %f159;
	ld.shared.f32 	%f161, [%r135+24];
	add.f32 	%f162, %f160, %f161;
	ld.shared.f32 	%f163, [%r135+28];
	add.f32 	%f164, %f162, %f163;
	ld.shared.f32 	%f165, [%r135+32];
	add.f32 	%f214, %f164, %f165;
	add.s32 	%r137, %r137, 16;
	add.s32 	%r136, %r136, 16;
	add.s32 	%r135, %r135, 64;
	setp.ne.s32 	%p32, %r137, 0;
	@%p32 bra 	$L__BB8_33;
	add.s32 	%r139, %r136, 1;
$L__BB8_35:
	setp.eq.s32 	%p33, %r38, 0;
	@%p33 bra 	$L__BB8_44;
	and.b32  	%r49, %r37, 7;
	setp.lt.u32 	%p34, %r38, 8;
	@%p34 bra 	$L__BB8_38;
	shl.b32 	%r116, %r139, 2;
	add.s32 	%r117, %r36, %r116;
	ld.shared.f32 	%f167, [%r117];
	add.f32 	%f168, %f214, %f167;
	ld.shared.f32 	%f169, [%r117+4];
	add.f32 	%f170, %f168, %f169;
	ld.shared.f32 	%f171, [%r117+8];
	add.f32 	%f172, %f170, %f171;
	ld.shared.f32 	%f173, [%r117+12];
	add.f32 	%f174, %f172, %f173;
	ld.shared.f32 	%f175, [%r117+16];
	add.f32 	%f176, %f174, %f175;
	ld.shared.f32 	%f177, [%r117+20];
	add.f32 	%f178, %f176, %f177;
	ld.shared.f32 	%f179, [%r117+24];
	add.f32 	%f180, %f178, %f179;
	ld.shared.f32 	%f181, [%r117+28];
	add.f32 	%f214, %f180, %f181;
	add.s32 	%r139, %r139, 8;
$L__BB8_38:
	setp.eq.s32 	%p35, %r49, 0;
	@%p35 bra 	$L__BB8_44;
	and.b32  	%r52, %r37, 3;
	setp.lt.u32 	%p36, %r49, 4;
	@%p36 bra 	$L__BB8_41;
	shl.b32 	%r118, %r139, 2;
	add.s32 	%r119, %r36, %r118;
	ld.shared.f32 	%f183, [%r119];
	add.f32 	%f184, %f214, %f183;
	ld.shared.f32 	%f185, [%r119+4];
	add.f32 	%f186, %f184, %f185;
	ld.shared.f32 	%f187, [%r119+8];
	add.f32 	%f188, %f186, %f187;
	ld.shared.f32 	%f189, [%r119+12];
	add.f32 	%f214, %f188, %f189;
	add.s32 	%r139, %r139, 4;
$L__BB8_41:
	setp.eq.s32 	%p37, %r52, 0;
	@%p37 bra 	$L__BB8_44;
	shl.b32 	%r120, %r139, 2;
	add.s32 	%r122, %r120, %r95;
	add.s32 	%r142, %r96, %r122;
	neg.s32 	%r141, %r52;
$L__BB8_43:
	.pragma "nounroll";
	ld.shared.f32 	%f190, [%r142];
	add.f32 	%f214, %f214, %f190;
	add.s32 	%r142, %r142, 4;
	add.s32 	%r141, %r141, 1;
	setp.ne.s32 	%p38, %r141, 0;
	@%p38 bra 	$L__BB8_43;
$L__BB8_44:
	st.shared.f32 	[%r36], %f214;
$L__BB8_45:
	setp.ge.s32 	%p39, %r143, %r63;
	bar.sync 	0;
	@%p39 bra 	$L__BB8_48;
	ld.shared.f32 	%f38, [%r36];
$L__BB8_47:
	mul.wide.s32 	%rd17, %r143, 4;
	add.s64 	%rd18, %rd3, %rd17;
	ld.global.f32 	%f191, [%rd18];
	div.rn.f32 	%f192, %f191, %f38;
	st.global.f32 	[%rd18], %f192;
	add.s32 	%r143, %r143, %r4;
	setp.lt.s32 	%p40, %r143, %r63;
	@%p40 bra 	$L__BB8_47;
$L__BB8_48:
	ret;

}
	// .globl	_Z23residual_forward_kernelPfS_S_i
.visible .entry _Z23residual_forward_kernelPfS_S_i(
	.param .u64 .ptr .align 1 _Z23residual_forward_kernelPfS_S_i_param_0,
	.param .u64 .ptr .align 1 _Z23residual_forward_kernelPfS_S_i_param_1,
	.param .u64 .ptr .align 1 _Z23residual_forward_kernelPfS_S_i_param_2,
	.param .u32 _Z23residual_forward_kernelPfS_S_i_param_3
)
{
	.reg .pred 	%p<2>;
	.reg .b32 	%r<6>;
	.reg .b32 	%f<4>;
	.reg .b64 	%rd<11>;

	ld.param.u64 	%rd1, [_Z23residual_forward_kernelPfS_S_i_param_0];
	ld.param.u64 	%rd2, [_Z23residual_forward_kernelPfS_S_i_param_1];
	ld.param.u64 	%rd3, [_Z23residual_forward_kernelPfS_S_i_param_2];
	ld.param.u32 	%r2, [_Z23residual_forward_kernelPfS_S_i_param_3];
	mov.u32 	%r3, %ctaid.x;
	mov.u32 	%r4, %ntid.x;
	mov.u32 	%r5, %tid.x;
	mad.lo.s32 	%r1, %r3, %r4, %r5;
	setp.ge.s32 	%p1, %r1, %r2;
	@%p1 bra 	$L__BB9_2;
	cvta.to.global.u64 	%rd4, %rd2;
	cvta.to.global.u64 	%rd5, %rd3;
	cvta.to.global.u64 	%rd6, %rd1;
	mul.wide.s32 	%rd7, %r1, 4;
	add.s64 	%rd8, %rd4, %rd7;
	ld.global.f32 	%f1, [%rd8];
	add.s64 	%rd9, %rd5, %rd7;
	ld.global.f32 	%f2, [%rd9];
	add.f32 	%f3, %f1, %f2;
	add.s64 	%rd10, %rd6, %rd7;
	st.global.f32 	[%rd10], %f3;
$L__BB9_2:
	ret;

}
	// .globl	_Z11gelu_kernelPfPKfi
.visible .entry _Z11gelu_kernelPfPKfi(
	.param .u64 .ptr .align 1 _Z11gelu_kernelPfPKfi_param_0,
	.param .u64 .ptr .align 1 _Z11gelu_kernelPfPKfi_param_1,
	.param .u32 _Z11gelu_kernelPfPKfi_param_2
)
{
	.reg .pred 	%p<4>;
	.reg .b32 	%r<6>;
	.reg .b32 	%f<24>;
	.reg .b64 	%rd<8>;

	ld.param.u64 	%rd1, [_Z11gelu_kernelPfPKfi_param_0];
	ld.param.u64 	%rd2, [_Z11gelu_kernelPfPKfi_param_1];
	ld.param.u32 	%r2, [_Z11gelu_kernelPfPKfi_param_2];
	mov.u32 	%r3, %ctaid.x;
	mov.u32 	%r4, %ntid.x;
	mov.u32 	%r5, %tid.x;
	mad.lo.s32 	%r1, %r3, %r4, %r5;
	setp.ge.s32 	%p1, %r1, %r2;
	@%p1 bra 	$L__BB10_2;
	cvta.to.global.u64 	%rd3, %rd2;
	cvta.to.global.u64 	%rd4, %rd1;
	mul.wide.s32 	%rd5, %r1, 4;
	add.s64 	%rd6, %rd3, %rd5;
	ld.global.f32 	%f1, [%rd6];
	mul.f32 	%f2, %f1, 0f3D372713;
	mul.f32 	%f3, %f1, %f2;
	mul.f32 	%f4, %f1, 0f3F000000;
	fma.rn.f32 	%f5, %f1, %f3, %f1;
	mul.f32 	%f6, %f5, 0f3F4C4229;
	abs.f32 	%f7, %f6;
	mul.f32 	%f8, %f7, 0f4038AA3B;
	ex2.approx.ftz.f32 	%f9, %f8;
	add.f32 	%f10, %f9, 0f3F800000;
	rcp.approx.ftz.f32 	%f11, %f10;
	fma.rn.f32 	%f12, %f11, 0fC0000000, 0f3F800000;
	setp.ge.f32 	%p2, %f7, 0f41102CB4;
	selp.f32 	%f13, 0f3F800000, %f12, %p2;
	copysign.f32 	%f14, %f6, %f13;
	mul.f32 	%f15, %f6, %f6;
	fma.rn.f32 	%f16, %f15, 0f3C80F082, 0fBD563CAE;
	fma.rn.f32 	%f17, %f16, %f15, 0f3E085941;
	fma.rn.f32 	%f18, %f17, %f15, 0fBEAAA9ED;
	fma.rn.f32 	%f19, %f18, %f15, 0f00000000;
	fma.rn.f32 	%f20, %f19, %f6, %f6;
	setp.ge.f32 	%p3, %f7, 0f3F19999A;
	selp.f32 	%f21, %f14, %f20, %p3;
	add.f32 	%f22, %f21, 0f3F800000;
	mul.f32 	%f23, %f4, %f22;
	add.s64 	%rd7, %rd4, %rd5;
	st.global.f32 	[%rd7], %f23;
$L__BB10_2:
	ret;

}
	// .globl	_Z28crossentropy_forward_kernel1PfS_Piiii
.visible .entry _Z28crossentropy_forward_kernel1PfS_Piiii(
	.param .u64 .ptr .align 1 _Z28crossentropy_forward_kernel1PfS_Piiii_param_0,
	.param .u64 .ptr .align 1 _Z28crossentropy_forward_kernel1PfS_Piiii_param_1,
	.param .u64 .ptr .align 1 _Z28crossentropy_forward_kernel1PfS_Piiii_param_2,
	.param .u32 _Z28crossentropy_forward_kernel1PfS_Piiii_param_3,
	.param .u32 _Z28crossentropy_forward_kernel1PfS_Piiii_param_4,
	.param .u32 _Z28crossentropy_forward_kernel1PfS_Piiii_param_5
)
{
	.reg .pred 	%p<5>;
	.reg .b32 	%r<17>;
	.reg .b32 	%f<24>;
	.reg .b64 	%rd<17>;

	ld.param.u64 	%rd1, [_Z28crossentropy_forward_kernel1PfS_Piiii_param_0];
	ld.param.u64 	%rd2, [_Z28crossentropy_forward_kernel1PfS_Piiii_param_1];
	ld.param.u64 	%rd3, [_Z28crossentropy_forward_kernel1PfS_Piiii_param_2];
	ld.param.u32 	%r4, [_Z28crossentropy_forward_kernel1PfS_Piiii_param_3];
	ld.param.u32 	%r2, [_Z28crossentropy_forward_kernel1PfS_Piiii_param_4];
	ld.param.u32 	%r3, [_Z28crossentropy_forward_kernel1PfS_Piiii_param_5];
	mov.u32 	%r5, %ctaid.x;
	mov.u32 	%r6, %ntid.x;
	mov.u32 	%r7, %tid.x;
	mad.lo.s32 	%r1, %r5, %r6, %r7;
	mul.lo.s32 	%r8, %r2, %r4;
	setp.ge.s32 	%p1, %r1, %r8;
	@%p1 bra 	$L__BB11_2;
	cvta.to.global.u64 	%rd4, %rd3;
	cvta.to.global.u64 	%rd5, %rd2;
	cvta.to.global.u64 	%rd6, %rd1;
	rem.s32 	%r9, %r1, %r2;
	sub.s32 	%r10, %r1, %r9;
	mul.lo.s32 	%r11, %r10, %r3;
	cvt.s64.s32 	%rd7, %r11;
	mul.lo.s32 	%r12, %r9, %r3;
	cvt.s64.s32 	%rd8, %r12;
	mul.wide.s32 	%rd9, %r1, 4;
	add.s64 	%rd10, %rd4, %rd9;
	ld.global.s32 	%rd11, [%rd10];
	add.s64 	%rd12, %rd11, %rd8;
	add.s64 	%rd13, %rd12, %rd7;
	shl.b64 	%rd14, %rd13, 2;
	add.s64 	%rd15, %rd5, %rd14;
	ld.global.f32 	%f1, [%rd15];
	setp.lt.f32 	%p2, %f1, 0f00800000;
	mul.f32 	%f2, %f1, 0f4B000000;
	selp.f32 	%f3, %f2, %f1, %p2;
	selp.f32 	%f4, 0fC1B80000, 0f00000000, %p2;
	mov.b32 	%r13, %f3;
	add.s32 	%r14, %r13, -1059760811;
	and.b32  	%r15, %r14, -8388608;
	sub.s32 	%r16, %r13, %r15;
	mov.b32 	%f5, %r16;
	cvt.rn.f32.s32 	%f6, %r15;
	fma.rn.f32 	%f7, %f6, 0f34000000, %f4;
	add.f32 	%f8, %f5, 0fBF800000;
	fma.rn.f32 	%f9, %f8, 0fBE055027, 0f3E1039F6;
	fma.rn.f32 	%f10, %f9, %f8, 0fBDF8CDCC;
	fma.rn.f32 	%f11, %f10, %f8, 0f3E0F2955;
	fma.rn.f32 	%f12, %f11, %f8, 0fBE2AD8B9;
	fma.rn.f32 	%f13, %f12, %f8, 0f3E4CED0B;
	fma.rn.f32 	%f14, %f13, %f8, 0fBE7FFF22;
	fma.rn.f32 	%f15, %f14, %f8, 0f3EAAAA78;
	fma.rn.f32 	%f16, %f15, %f8, 0fBF000000;
	mul.f32 	%f17, %f8, %f16;
	fma.rn.f32 	%f18, %f17, %f8, %f8;
	fma.rn.f32 	%f19, %f7, 0f3F317218, %f18;
	setp.gt.u32 	%p3, %r13, 2139095039;
	fma.rn.f32 	%f20, %f3, 0f7F800000, 0f7F800000;
	selp.f32 	%f21, %f20, %f19, %p3;
	setp.eq.f32 	%p4, %f3, 0f00000000;
	neg.f32 	%f22, %f21;
	selp.f32 	%f23, 0f7F800000, %f22, %p4;
	add.s64 	%rd16, %rd6, %rd9;
	st.global.f32 	[%rd16], %f23;
$L__BB11_2:
	ret;

}


// ===== COMPILED SASS (sm_100) =====

	.target	sm_100

	.elftype	@"ET_EXEC"


//--------------------- .note.nv.tkinfo           --------------------------
	.section	.note.nv.tkinfo,"",@"SHT_NOTE"
	.sectionflags	@"SHF_NOTE_NV_TKINFO"
	.tkinfo
        /*0018*/ 	.word	0x00000002
        /*0030*/ 	.string	""
        /*0030*/ 	.string	"ptxas"
        /*0030*/ 	.string	"Cuda compilation tools, release 13.0, V13.0.88"
        /*0030*/ 	.string	"Build cuda_13.0.r13.0/compiler.36424714_0"
        /*0030*/ 	.string	"-arch sm_100 -m 64 "



//--------------------- .note.nv.cuinfo           --------------------------
	.section	.note.nv.cuinfo,"",@"SHT_NOTE"
	.sectionflags	@"SHF_NOTE_NV_CUINFO"
        /*0018*/ 	.short	0x0002
        /*001a*/ 	.short	0x0064
        /*001c*/ 	.short	0x0082
	.zero		2


//--------------------- .nv.info                  --------------------------
	.section	.nv.info,"",@"SHT_CUDA_INFO"
	.align	4


	//----- nvinfo : EIATTR_REGCOUNT
	.align		4
        /*0000*/ 	.byte	0x04, 0x2f
        /*0002*/ 	.short	(.L_1 - .L_0)
	.align		4
.L_0:
        /*0004*/ 	.word	index@(_Z23encoder_forward_kernel2PfPiS_S_iii)
        /*0008*/ 	.word	0x00000010


	//----- nvinfo : EIATTR_FRAME_SIZE
	.align		4
.L_1:
        /*000c*/ 	.byte	0x04, 0x11
        /*000e*/ 	.short	(.L_3 - .L_2)
	.align		4
.L_2:
        /*0010*/ 	.word	index@(_Z23encoder_forward_kernel2PfPiS_S_iii)
        /*0014*/ 	.word	0x00000000


	//----- nvinfo : EIATTR_REGCOUNT
	.align		4
.L_3:
        /*0018*/ 	.byte	0x04, 0x2f
        /*001a*/ 	.short	(.L_5 - .L_4)
	.align		4
.L_4:
        /*001c*/ 	.word	index@(_Z11mean_kernelPfS_iii)
        /*0020*/ 	.word	0x00000014


	//----- nvinfo : EIATTR_FRAME_SIZE
	.align		4
.L_5:
        /*0024*/ 	.byte	0x04, 0x11
        /*0026*/ 	.short	(.L_7 - .L_6)
	.align		4
.L_6:
        /*0028*/ 	.word	index@($__internal_4_$__cuda_sm3x_div_rn_noftz_f32_slowpath)
        /*002c*/ 	.word	0x00000000


	//----- nvinfo : EIATTR_FRAME_SIZE
	.align		4
.L_7:
        /*0030*/ 	.byte	0x04, 0x11
        /*0032*/ 	.short	(.L_9 - .L_8)
	.align		4
.L_8:
        /*0034*/ 	.word	index@(_Z11mean_kernelPfS_iii)
        /*0038*/ 	.word	0x00000000


	//----- nvinfo : EIATTR_REGCOUNT
	.align		4
.L_9:
        /*003c*/ 	.byte	0x04, 0x2f
        /*003e*/ 	.short	(.L_11 - .L_10)
	.align		4
.L_10:
        /*0040*/ 	.word	index@(_Z11rstd_kernelPfS_S_iii)
        /*0044*/ 	.word	0x00000017


	//----- nvinfo : EIATTR_FRAME_SIZE
	.align		4
.L_11:
        /*0048*/ 	.byte	0x04, 0x11
        /*004a*/ 	.short	(.L_13 - .L_12)
	.align		4
.L_12:
        /*004c*/ 	.word	index@($__internal_3_$__cuda_sm3x_div_rn_noftz_f32_slowpath)
        /*0050*/ 	.word	0x00000000


	//----- nvinfo : EIATTR_FRAME_SIZE
	.align		4
.L_13:
        /*0054*/ 	.byte	0x04, 0x11
        /*0056*/ 	.short	(.L_15 - .L_14)
	.align		4
.L_14:
        /*0058*/ 	.word	index@($__internal_2_$__cuda_sm20_sqrt_rn_f32_slowpath)
        /*005c*/ 	.word	0x00000000


	//----- nvinfo : EIATTR_FRAME_SIZE
	.align		4
.L_15:
        /*0060*/ 	.byte	0x04, 0x11
        /*0062*/ 	.short	(.L_17 - .L_16)
	.align		4
.L_16:
        /*0064*/ 	.word	index@($__internal_1_$__cuda_sm20_rcp_rn_f32_slowpath)
        /*0068*/ 	.word	0x00000000


	//----- nvinfo : EIATTR_FRAME_SIZE
	.align		4
.L_17:
        /*006c*/ 	.byte	0x04, 0x11
        /*006e*/ 	.short	(.L_19 - .L_18)
	.align		4
.L_18:
        /*0070*/ 	.word	index@(_Z11rstd_kernelPfS_S_iii)
        /*0074*/ 	.word	0x00000000


	//----- nvinfo : EIATTR_REGCOUNT
	.align		4
.L_19:
        /*0078*/ 	.byte	0x04, 0x2f
        /*007a*/ 	.short	(.L_21 - .L_20)
	.align		4
.L_20:
        /*007c*/ 	.word	index@(_Z20normalization_kernelPfS_S_S_S_S_iii)
        /*0080*/ 	.word	0x00000012


	//----- nvinfo : EIATTR_FRAME_SIZE
	.align		4
.L_21:
        /*0084*/ 	.byte	0x04, 0x11
        /*0086*/ 	.short	(.L_23 - .L_22)
	.align		4
.L_22:
        /*0088*/ 	.word	index@(_Z20normalization_kernelPfS_S_S_S_S_iii)
        /*008c*/ 	.word	0x00000000


	//----- nvinfo : EIATTR_REGCOUNT
	.align		4
.L_23:
        /*0090*/ 	.byte	0x04, 0x2f
        /*0092*/ 	.short	(.L_25 - .L_24)
	.align		4
.L_24:
        /*0094*/ 	.word	index@(_Z8add_biasPfS_iii)
        /*0098*/ 	.word	0x0000001c


	//----- nvinfo : EIATTR_FRAME_SIZE
	.align		4
.L_25:
        /*009c*/ 	.byte	0x04, 0x11
        /*009e*/ 	.short	(.L_27 - .L_26)
	.align		4
.L_26:
        /*00a0*/ 	.word	index@(_Z8add_biasPfS_iii)
        /*00a4*/ 	.word	0x00000000


	//----- nvinfo : EIATTR_REGCOUNT
	.align		4
.L_27:
        /*00a8*/ 	.byte	0x04, 0x2f
        /*00aa*/ 	.short	(.L_29 - .L_28)
	.align		4
.L_28:
        /*00ac*/ 	.word	index@(_Z14permute_kernelPfS_S_PKfiiii)
        /*00b0*/ 	.word	0x00000012


	//----- nvinfo : EIATTR_FRAME_SIZE
	.align		4
.L_29:
        /*00b4*/ 	.byte	0x04, 0x11
        /*00b6*/ 	.short	(.L_31 - .L_30)
	.align		4
.L_30:
        /*00b8*/ 	.word	index@(_Z14permute_kernelPfS_S_PKfiiii)
        /*00bc*/ 	.word	0x00000000


	//----- nvinfo : EIATTR_REGCOUNT
	.align		4
.L_31:
        /*00c0*/ 	.byte	0x04, 0x2f
        /*00c2*/ 	.short	(.L_33 - .L_32)
	.align		4
.L_32:
        /*00c4*/ 	.word	index@(_Z16unpermute_kernelPfS_iiii)
        /*00c8*/ 	.word	0x00000012


	//----- nvinfo : EIATTR_FRAME_SIZE
	.align		4
.L_33:
        /*00cc*/ 	.byte	0x04, 0x11
        /*00ce*/ 	.short	(.L_35 - .L_34)
	.align		4
.L_34:
        /*00d0*/ 	.word	index@(_Z16unpermute_kernelPfS_iiii)
        /*00d4*/ 	.word	0x00000000


	//----- nvinfo : EIATTR_REGCOUNT
	.align		4
.L_35:
        /*00d8*/ 	.byte	0x04, 0x2f
        /*00da*/ 	.short	(.L_37 - .L_36)
	.align		4
.L_36:
        /*00dc*/ 	.word	index@(_Z12scale_kernelPffiii)
        /*00e0*/ 	.word	0x00000010


	//----- nvinfo : EIATTR_FRAME_SIZE
	.align		4
.L_37:
        /*00e4*/ 	.byte	0x04, 0x11
        /*00e6*/ 	.short	(.L_39 - .L_38)
	.align		4
.L_38:
        /*00e8*/ 	.word	index@(_Z12scale_kernelPffiii)
        /*00ec*/ 	.word	0x00000000


	//----- nvinfo : EIATTR_REGCOUNT
	.align		4
.L_39:
        /*00f0*/ 	.byte	0x04, 0x2f
        /*00f2*/ 	.short	(.L_41 - .L_40)
	.align		4
.L_40:
        /*00f4*/ 	.word	index@(_Z23softmax_forward_kernel4PfS_ii)
        /*00f8*/ 	.word	0x0000001e


	//----- nvinfo : EIATTR_FRAME_SIZE
	.align		4
.L_41:
        /*00fc*/ 	.byte	0x04, 0x11
        /*00fe*/ 	.short	(.L_43 - .L_42)
	.align		4
.L_42:
        /*0100*/ 	.word	index@($__internal_0_$__cuda_sm3x_div_rn_noftz_f32_slowpath)
        /*0104*/ 	.word	0x00000000


	//----- nvinfo : EIATTR_FRAME_SIZE
	.align		4
.L_43:
        /*0108*/ 	.byte	0x04, 0x11
        /*010a*/ 	.short	(.L_45 - .L_44)
	.align		4
.L_44:
        /*010c*/ 	.word	index@(_Z23softmax_forward_kernel4PfS_ii)
        /*0110*/ 	.word	0x00000000


	//----- nvinfo : EIATTR_REGCOUNT
	.align		4
.L_45:
        /*0114*/ 	.byte	0x04, 0x2f
        /*0116*/ 	.short	(.L_47 - .L_46)
	.align		4
.L_46:
        /*0118*/ 	.word	index@(_Z23residual_forward_kernelPfS_S_i)
        /*011c*/ 	.word	0x0000000c


	//----- nvinfo : EIATTR_FRAME_SIZE
	.align		4
.L_47:
        /*0120*/ 	.byte	0x04, 0x11
        /*0122*/ 	.short	(.L_49 - .L_48)
	.align		4
.L_48:
        /*0124*/ 	.word	index@(_Z23residual_forward_kernelPfS_S_i)
        /*0128*/ 	.word	0x00000000


	//----- nvinfo : EIATTR_REGCOUNT
	.align		4
.L_49:
        /*012c*/ 	.byte	0x04, 0x2f
        /*012e*/ 	.short	(.L_51 - .L_50)
	.align		4
.L_50:
        /*0130*/ 	.word	index@(_Z11gelu_kernelPfPKfi)
        /*0134*/ 	.word	0x0000000e


	//----- nvinfo : EIATTR_FRAME_SIZE
	.align		4
.L_51:
        /*0138*/ 	.byte	0x04, 0x11
        /*013a*/ 	.short	(.L_53 - .L_52)
	.align		4
.L_52:
        /*013c*/ 	.word	index@(_Z11gelu_kernelPfPKfi)
        /*0140*/ 	.word	0x00000000


	//----- nvinfo : EIATTR_REGCOUNT
	.align		4
.L_53:
        /*0144*/ 	.byte	0x04, 0x2f
        /*0146*/ 	.short	(.L_55 - .L_54)
	.align		4
.L_54:
        /*0148*/ 	.word	index@(_Z28crossentropy_forward_kernel1PfS_Piiii)
        /*014c*/ 	.word	0x0000000e


	//----- nvinfo : EIATTR_FRAME_SIZE
	.align		4
.L_55:
        /*0150*/ 	.byte	0x04, 0x11
        /*0152*/ 	.short	(.L_57 - .L_56)
	.align		4
.L_56:
        /*0154*/ 	.word	index@(_Z28crossentropy_forward_kernel1PfS_Piiii)
        /*0158*/ 	.word	0x00000000


	//----- nvinfo : EIATTR_MIN_STACK_SIZE
	.align		4
.L_57:
        /*015c*/ 	.byte	0x04, 0x12
        /*015e*/ 	.short	(.L_59 - .L_58)
	.align		4
.L_58:
        /*0160*/ 	.word	index@(_Z28crossentropy_forward_kernel1PfS_Piiii)
        /*0164*/ 	.word	0x00000000


	//----- nvinfo : EIATTR_MIN_STACK_SIZE
	.align		4
.L_59:
        /*0168*/ 	.byte	0x04, 0x12
        /*016a*/ 	.short	(.L_61 - .L_60)
	.align		4
.L_60:
        /*016c*/ 	.word	index@(_Z11gelu_kernelPfPKfi)
        /*0170*/ 	.word	0x00000000


	//----- nvinfo : EIATTR_MIN_STACK_SIZE
	.align		4
.L_61:
        /*0174*/ 	.byte	0x04, 0x12
        /*0176*/ 	.short	(.L_63 - .L_62)
	.align		4
.L_62:
        /*0178*/ 	.word	index@(_Z23residual_forward_kernelPfS_S_i)
        /*017c*/ 	.word	0x00000000


	//----- nvinfo : EIATTR_MIN_STACK_SIZE
	.align		4
.L_63:
        /*0180*/ 	.byte	0x04, 0x12
        /*0182*/ 	.short	(.L_65 - .L_64)
	.align		4
.L_64:
        /*0184*/ 	.word	index@(_Z23softmax_forward_kernel4PfS_ii)
        /*0188*/ 	.word	0x00000000


	//----- nvinfo : EIATTR_MIN_STACK_SIZE
	.align		4
.L_65:
        /*018c*/ 	.byte	0x04, 0x12
        /*018e*/ 	.short	(.L_67 - .L_66)
	.align		4
.L_66:
        /*0190*/ 	.word	index@(_Z12scale_kernelPffiii)
        /*0194*/ 	.word	0x00000000


	//----- nvinfo : EIATTR_MIN_STACK_SIZE
	.align		4
.L_67:
        /*0198*/ 	.byte	0x04, 0x12
        /*019a*/ 	.short	(.L_69 - .L_68)
	.align		4
.L_68:
        /*019c*/ 	.word	index@(_Z16unpermute_kernelPfS_iiii)
        /*01a0*/ 	.word	0x00000000


	//----- nvinfo : EIATTR_MIN_STACK_SIZE
	.align		4
.L_69:
        /*01a4*/ 	.byte	0x04, 0x12
        /*01a6*/ 	.short	(.L_71 - .L_70)
	.align		4
.L_70:
        /*01a8*/ 	.word	index@(_Z14permute_kernelPfS_S_PKfiiii)
        /*01ac*/ 	.word	0x00000000


	//----- nvinfo : EIATTR_MIN_STACK_SIZE
	.align		4
.L_71:
        /*01b0*/ 	.byte	0x04, 0x12
        /*01b2*/ 	.short	(.L_73 - .L_72)
	.align		4
.L_72:
        /*01b4*/ 	.word	index@(_Z8add_biasPfS_iii)
        /*01b8*/ 	.word	0x00000000


	//----- nvinfo : EIATTR_MIN_STACK_SIZE
	.align		4
.L_73:
        /*01bc*/ 	.byte	0x04, 0x12
        /*01be*/ 	.short	(.L_75 - .L_74)
	.align		4
.L_74:
        /*01c0*/ 	.word	index@(_Z20normalization_kernelPfS_S_S_S_S_iii)
        /*01c4*/ 	.word	0x00000000


	//----- nvinfo : EIATTR_MIN_STACK_SIZE
	.align		4
.L_75:
        /*01c8*/ 	.byte	0x04, 0x12
        /*01ca*/ 	.short	(.L_77 - .L_76)
	.align		4
.L_76:
        /*01cc*/ 	.word	index@(_Z11rstd_kernelPfS_S_iii)
        /*01d0*/ 	.word	0x00000000


	//----- nvinfo : EIATTR_MIN_STACK_SIZE
	.align		4
.L_77:
        /*01d4*/ 	.byte	0x04, 0x12
        /*01d6*/ 	.short	(.L_79 - .L_78)
	.align		4
.L_78:
        /*01d8*/ 	.word	index@(_Z11mean_kernelPfS_iii)
        /*01dc*/ 	.word	0x00000000


	//----- nvinfo : EIATTR_MIN_STACK_SIZE
	.align		4
.L_79:
        /*01e0*/ 	.byte	0x04, 0x12
        /*01e2*/ 	.short	(.L_81 - .L_80)
	.align		4
.L_80:
        /*01e4*/ 	.word	index@(_Z23encoder_forward_kernel2PfPiS_S_iii)
        /*01e8*/ 	.word	0x00000000
.L_81:


//--------------------- .nv.compat                --------------------------
	.section	.nv.compat,"",@"SHT_CUDA_COMPAT_INFO"
	.align	4
        /*0000*/ 	.byte	0x02, 0x09, 0x00, 0x00, 0x02, 0x02, 0x01, 0x00, 0x02, 0x05, 0x05, 0x00, 0x03, 0x07, 0x01, 0x01
        /*0010*/ 	.byte	0x02, 0x03, 0x00, 0x00, 0x02, 0x06, 0x01, 0x00, 0x04, 0x0b, 0x08, 0x00, 0x01, 0x00, 0x00, 0x00
        /*0020*/ 	.byte	0x00, 0x00, 0x00, 0x00


//--------------------- .nv.info._Z28crossentropy_forward_kernel1PfS_Piiii --------------------------
	.section	.nv.info._Z28crossentropy_forward_kernel1PfS_Piiii,"",@"SHT_CUDA_INFO"
	.sectionflags	@""
	.align	4


	//----- nvinfo : EIATTR_CUDA_API_VERSION
	.align		4
        /*0000*/ 	.byte	0x04, 0x37
        /*0002*/ 	.short	(.L_83 - .L_82)
.L_82:
        /*0004*/ 	.word	0x00000082


	//----- nvinfo : EIATTR_KPARAM_INFO
	.align		4
.L_83:
        /*0008*/ 	.byte	0x04, 0x17
        /*000a*/ 	.short	(.L_85 - .L_84)
.L_84:
        /*000c*/ 	.word	0x00000000
        /*0010*/ 	.short	0x0005
        /*0012*/ 	.short	0x0020
        /*0014*/ 	.byte	0x00, 0xf0, 0x11, 0x00


	//----- nvinfo : EIATTR_KPARAM_INFO
	.align		4
.L_85:
        /*0018*/ 	.byte	0x04, 0x17
        /*001a*/ 	.short	(.L_87 - .L_86)
.L_86:
        /*001c*/ 	.word	0x00000000
        /*0020*/ 	.short	0x0004
        /*0022*/ 	.short	0x001c
        /*0024*/ 	.byte	0x00, 0xf0, 0x11, 0x00


	//----- nvinfo : EIATTR_KPARAM_INFO
	.align		4
.L_87:
        /*0028*/ 	.byte	0x04, 0x17
        /*002a*/ 	.short	(.L_89 - .L_88)
.L_88:
        /*002c*/ 	.word	0x00000000
        /*0030*/ 	.short	0x0003
        /*0032*/ 	.short	0x0018
        /*0034*/ 	.byte	0x00, 0xf0, 0x11, 0x00


	//----- nvinfo : EIATTR_KPARAM_INFO
	.align		4
.L_89:
        /*0038*/ 	.byte	0x04, 0x17
        /*003a*/ 	.short	(.L_91 - .L_90)
.L_90:
        /*003c*/ 	.word	0x00000000
        /*0040*/ 	.short	0x0002
        /*0042*/ 	.short	0x0010
        /*0044*/ 	.byte	0x00, 0xf5, 0x21, 0x00


	//----- nvinfo : EIATTR_KPARAM_INFO
	.align		4
.L_91:
        /*0048*/ 	.byte	0x04, 0x17
        /*004a*/ 	.short	(.L_93 - .L_92)
.L_92:
        /*004c*/ 	.word	0x00000000
        /*0050*/ 	.short	0x0001
        /*0052*/ 	.short	0x0008
        /*0054*/ 	.byte	0x00, 0xf5, 0x21, 0x00


	//----- nvinfo : EIATTR_KPARAM_INFO
	.align		4
.L_93:
        /*0058*/ 	.byte	0x04, 0x17
        /*005a*/ 	.short	(.L_95 - .L_94)
.L_94:
        /*005c*/ 	.word	0x00000000
        /*0060*/ 	.short	0x0000
        /*0062*/ 	.short	0x0000
        /*0064*/ 	.byte	0x00, 0xf5, 0x21, 0x00


	//----- nvinfo : EIATTR_SPARSE_MMA_MASK
	.align		4
.L_95:
        /*0068*/ 	.byte	0x03, 0x50
        /*006a*/ 	.short	0x0000


	//----- nvinfo : EIATTR_MAXREG_COUNT
	.align		4
        /*006c*/ 	.byte	0x03, 0x1b
        /*006e*/ 	.short	0x00ff


	//----- nvinfo : EIATTR_MERCURY_ISA_VERSION
	.align		4
        /*0070*/ 	.byte	0x03, 0x5f
        /*0072*/ 	.short	0x0101


	//----- nvinfo : EIATTR_VRC_CTA_INIT_COUNT
	.align		4
        /*0074*/ 	.byte	0x02, 0x4a
	.zero		1
	.zero		1


	//----- nvinfo : EIATTR_EXIT_INSTR_OFFSETS
	.align		4
        /*0078*/ 	.byte	0x04, 0x1c
        /*007a*/ 	.short	(.L_97 - .L_96)


	//   ....[0]....
.L_96:
        /*007c*/ 	.word	0x00000080


	//   ....[1]....
        /*0080*/ 	.word	0x000004c0


	//----- nvinfo : EIATTR_CBANK_PARAM_SIZE
	.align		4
.L_97:
        /*0084*/ 	.byte	0x03, 0x19
        /*0086*/ 	.short	0x0024


	//----- nvinfo : EIATTR_PARAM_CBANK
	.align		4
        /*0088*/ 	.byte	0x04, 0x0a
        /*008a*/ 	.short	(.L_99 - .L_98)
	.align		4
.L_98:
        /*008c*/ 	.word	index@(.nv.constant0._Z28crossentropy_forward_kernel1PfS_Piiii)
        /*0090*/ 	.short	0x0380
        /*0092*/ 	.short	0x0024


	//----- nvinfo : EIATTR_SW_WAR
	.align		4
.L_99:
        /*0094*/ 	.byte	0x04, 0x36
        /*0096*/ 	.short	(.L_101 - .L_100)
.L_100:
        /*0098*/ 	.word	0x00000008
.L_101:


//--------------------- .nv.info._Z11gelu_kernelPfPKfi --------------------------
	.section	.nv.info._Z11gelu_kernelPfPKfi,"",@"SHT_CUDA_INFO"
	.sectionflags	@""
	.align	4


	//----- nvinfo : EIATTR_CUDA_API_VERSION
	.align		4
        /*0000*/ 	.byte	0x04, 0x37
        /*0002*/ 	.short	(.L_103 - .L_102)
.L_102:
        /*0004*/ 	.word	0x00000082


	//----- nvinfo : EIATTR_KPARAM_INFO
	.align		4
.L_103:
        /*0008*/ 	.byte	0x04, 0x17
        /*000a*/ 	.short	(.L_105 - .L_104)
.L_104:
        /*000c*/ 	.word	0x00000000
        /*0010*/ 	.short	0x0002
        /*0012*/ 	.short	0x0010
        /*0014*/ 	.byte	0x00, 0xf0, 0x11, 0x00


	//----- nvinfo : EIATTR_KPARAM_INFO
	.align		4
.L_105:
        /*0018*/ 	.byte	0x04, 0x17
        /*001a*/ 	.short	(.L_107 - .L_106)
.L_106:
        /*001c*/ 	.word	0x00000000
        /*0020*/ 	.short	0x0001
        /*0022*/ 	.short	0x0008
        /*0024*/ 	.byte	0x00, 0xf5, 0x21, 0x00


	//----- nvinfo : EIATTR_KPARAM_INFO
	.align		4
.L_107:
        /*0028*/ 	.byte	0x04, 0x17
        /*002a*/ 	.short	(.L_109 - .L_108)
.L_108:
        /*002c*/ 	.word	0x00000000
        /*0030*/ 	.short	0x0000
        /*0032*/ 	.short	0x0000
        /*0034*/ 	.byte	0x00, 0xf5, 0x21, 0x00


	//----- nvinfo : EIATTR_SPARSE_MMA_MASK
	.align		4
.L_109:
        /*0038*/ 	.byte	0x03, 0x50
        /*003a*/ 	.short	0x0000


	//----- nvinfo : EIATTR_MAXREG_COUNT
	.align		4
        /*003c*/ 	.byte	0x03, 0x1b
        /*003e*/ 	.short	0x00ff


	//----- nvinfo : EIATTR_MERCURY_ISA_VERSION
	.align		4
        /*0040*/ 	.byte	0x03, 0x5f
        /*0042*/ 	.short	0x0101


	//----- nvinfo : EIATTR_VRC_CTA_INIT_COUNT
	.align		4
        /*0044*/ 	.byte	0x02, 0x4a
	.zero		1
	.zero		1


	//----- nvinfo : EIATTR_EXIT_INSTR_OFFSETS
	.align		4
        /*0048*/ 	.byte	0x04, 0x1c
        /*004a*/ 	.short	(.L_111 - .L_110)


	//   ....[0]....
.L_110:
        /*004c*/ 	.word	0x00000070


	//   ....[1]....
        /*0050*/ 	.word	0x00000270


	//----- nvinfo : EIATTR_CBANK_PARAM_SIZE
	.align		4
.L_111:
        /*0054*/ 	.byte	0x03, 0x19
        /*0056*/ 	.short	0x0014


	//----- nvinfo : EIATTR_PARAM_CBANK
	.align		4
        /*0058*/ 	.byte	0x04, 0x0a
        /*005a*/ 	.short	(.L_113 - .L_112)
	.align		4
.L_112:
        /*005c*/ 	.word	index@(.nv.constant0._Z11gelu_kernelPfPKfi)
        /*0060*/ 	.short	0x0380
        /*0062*/ 	.short	0x0014


	//----- nvinfo : EIATTR_SW_WAR
	.align		4
.L_113:
        /*0064*/ 	.byte	0x04, 0x36
        /*0066*/ 	.short	(.L_115 - .L_114)
.L_114:
        /*0068*/ 	.word	0x00000008
.L_115:


//--------------------- .nv.info._Z23residual_forward_kernelPfS_S_i --------------------------
	.section	.nv.info._Z23residual_forward_kernelPfS_S_i,"",@"SHT_CUDA_INFO"
	.sectionflags	@""
	.align	4


	//----- nvinfo : EIATTR_CUDA_API_VERSION
	.align		4
        /*0000*/ 	.byte	0x04, 0x37
        /*0002*/ 	.short	(.L_117 - .L_116)
.L_116:
        /*0004*/ 	.word	0x00000082


	//----- nvinfo : EIATTR_KPARAM_INFO
	.align		4
.L_117:
        /*0008*/ 	.byte	0x04, 0x17
        /*000a*/ 	.short	(.L_119 - .L_118)
.L_118:
        /*000c*/ 	.word	0x00000000
        /*0010*/ 	.short	0x0003
        /*0012*/ 	.short	0x0018
        /*0014*/ 	.byte	0x00, 0xf0, 0x11, 0x00


	//----- nvinfo : EIATTR_KPARAM_INFO
	.align		4
.L_119:
        /*0018*/ 	.byte	0x04, 0x17
        /*001a*/ 	.short	(.L_121 - .L_120)
.L_120:
        /*001c*/ 	.word	0x00000000
        /*0020*/ 	.short	0x0002
        /*0022*/ 	.short	0x0010
        /*0024*/ 	.byte	0x00, 0xf5, 0x21, 0x00


	//----- nvinfo : EIATTR_KPARAM_INFO
	.align		4
.L_121:
        /*0028*/ 	.byte	0x04, 0x17
        /*002a*/ 	.short	(.L_123 - .L_122)
.L_122:
        /*002c*/ 	.word	0x00000000
        /*0030*/ 	.short	0x0001
        /*0032*/ 	.short	0x0008
        /*0034*/ 	.byte	0x00, 0xf5, 0x21, 0x00


	//----- nvinfo : EIATTR_KPARAM_INFO
	.align		4
.L_123:
        /*0038*/ 	.byte	0x04, 0x17
        /*003a*/ 	.short	(.L_125 - .L_124)
.L_124:
        /*003c*/ 	.word	0x00000000
        /*0040*/ 	.short	0x0000
        /*0042*/ 	.short	0x0000
        /*0044*/ 	.byte	0x00, 0xf5, 0x21, 0x00


	//----- nvinfo : EIATTR_SPARSE_MMA_MASK
	.align		4
.L_125:
        /*0048*/ 	.byte	0x03, 0x50
        /*004a*/ 	.short	0x0000


	//----- nvinfo : EIATTR_MAXREG_COUNT
	.align		4
        /*004c*/ 	.byte	0x03, 0x1b
        /*004e*/ 	.short	0x00ff


	//----- nvinfo : EIATTR_MERCURY_ISA_VERSION
	.align		4
        /*0050*/ 	.byte	0x03, 0x5f
        /*0052*/ 	.short	0x0101


	//----- nvinfo : EIATTR_VRC_CTA_INIT_COUNT
	.align		4
        /*0054*/ 	.byte	0x02, 0x4a
	.zero		1
	.zero		1


	//----- nvinfo : EIATTR_EXIT_INSTR_OFFSETS
	.align		4
        /*0058*/ 	.byte	0x04, 0x1c
        /*005a*/ 	.short	(.L_127 - .L_126)


	//   ....[0]....
.L_126:
        /*005c*/ 	.word	0x00000070


	//   ....[1]....
        /*0060*/ 	.word	0x00000130


	//----- nvinfo : EIATTR_CBANK_PARAM_SIZE
	.align		4
.L_127:
        /*0064*/ 	.byte	0x03, 0x19
        /*0066*/ 	.short	0x001c


	//----- nvinfo : EIATTR_PARAM_CBANK
	.align		4
        /*0068*/ 	.byte	0x04, 0x0a
        /*006a*/ 	.short	(.L_129 - .L_128)
	.align		4
.L_128:
        /*006c*/ 	.word	index@(.nv.constant0._Z23residual_forward_kernelPfS_S_i)
        /*0070*/ 	.short	0x0380
        /*0072*/ 	.short	0x001c


	//----- nvinfo : EIATTR_SW_WAR
	.align		4
.L_129:
        /*0074*/ 	.byte	0x04, 0x36
        /*0076*/ 	.short	(.L_131 - .L_130)
.L_130:
        /*0078*/ 	.word	0x00000008
.L_131:


//--------------------- .nv.info._Z23softmax_forward_kernel4PfS_ii --------------------------
	.section	.nv.info._Z23softmax_forward_kernel4PfS_ii,"",@"SHT_CUDA_INFO"
	.sectionflags	@""
	.align	4


	//----- nvinfo : EIATTR_CUDA_API_VERSION
	.align		4
        /*0000*/ 	.byte	0x04, 0x37
        /*0002*/ 	.short	(.L_133 - .L_132)
.L_132:
        /*0004*/ 	.word	0x00000082


	//----- nvinfo : EIATTR_KPARAM_INFO
	.align		4
.L_133:
        /*0008*/ 	.byte	0x04, 0x17
        /*000a*/ 	.short	(.L_135 - .L_134)
.L_134:
        /*000c*/ 	.word	0x00000000
        /*0010*/ 	.short	0x0003
        /*0012*/ 	.short	0x0014
        /*0014*/ 	.byte	0x00, 0xf0, 0x11, 0x00


	//----- nvinfo : EIATTR_KPARAM_INFO
	.align		4
.L_135:
        /*0018*/ 	.byte	0x04, 0x17
        /*001a*/ 	.short	(.L_137 - .L_136)
.L_136:
        /*001c*/ 	.word	0x00000000
        /*0020*/ 	.short	0x0002
        /*0022*/ 	.short	0x0010
        /*0024*/ 	.byte	0x00, 0xf0, 0x11, 0x00


	//----- nvinfo : EIATTR_KPARAM_INFO
	.align		4
.L_137:
        /*0028*/ 	.byte	0x04, 0x17
        /*002a*/ 	.short	(.L_139 - .L_138)
.L_138:
        /*002c*/ 	.word	0x00000000
        /*0030*/ 	.short	0x0001
        /*0032*/ 	.short	0x0008
        /*0034*/ 	.byte	0x00, 0xf5, 0x21, 0x00


	//----- nvinfo : EIATTR_KPARAM_INFO
	.align		4
.L_139:
        /*0038*/ 	.byte	0x04, 0x17
        /*003a*/ 	.short	(.L_141 - .L_140)
.L_140:
        /*003c*/ 	.word	0x00000000
        /*0040*/ 	.short	0x0000
        /*0042*/ 	.short	0x0000
        /*0044*/ 	.byte	0x00, 0xf5, 0x21, 0x00


	//----- nvinfo : EIATTR_SPARSE_MMA_MASK
	.align		4
.L_141:
        /*0048*/ 	.byte	0x03, 0x50
        /*004a*/ 	.short	0x0000


	//----- nvinfo : EIATTR_MAXREG_COUNT
	.align		4
        /*004c*/ 	.byte	0x03, 0x1b
        /*004e*/ 	.short	0x00ff


	//----- nvinfo : EIATTR_NUM_BARRIERS
	.align		4
        /*0050*/ 	.byte	0x02, 0x4c
        /*0052*/ 	.byte	0x01
	.zero		1


	//----- nvinfo : EIATTR_MERCURY_ISA_VERSION
	.align		4
        /*0054*/ 	.byte	0x03, 0x5f
        /*0056*/ 	.short	0x0101


	//----- nvinfo : EIATTR_UNUSED_LOAD_BYTE_OFFSET
	.align		4
        /*0058*/ 	.byte	0x04, 0x44
        /*005a*/ 	.short	(.L_143 - .L_142)


	//   ....[0]....
.L_142:
        /*005c*/ 	.word	0x000003d0
        /*0060*/ 	.word	0x0000fff0


	//----- nvinfo : EIATTR_COOP_GROUP_MASK_REGIDS
	.align		4
.L_143:
        /*0064*/ 	.byte	0x04, 0x29
        /*0066*/ 	.short	(.L_145 - .L_144)


	//   ....[0]....
.L_144:
        /*0068*/ 	.word	0xffffffff


	//   ....[1]....
        /*006c*/ 	.word	0xffffffff


	//   ....[2]....
        /*0070*/ 	.word	0xffffffff


	//   ....[3]....
        /*0074*/ 	.word	0xffffffff


	//   ....[4]....
        /*0078*/ 	.word	0xffffffff


	//   ....[5]....
        /*007c*/ 	.word	0xffffffff


	//   ....[6]....
        /*0080*/ 	.word	0xffffffff


	//   ....[7]....
        /*0084*/ 	.word	0xffffffff


	//   ....[8]....
        /*0088*/ 	.word	0xffffffff


	//   ....[9]....
        /*008c*/ 	.word	0xffffffff


	//----- nvinfo : EIATTR_COOP_GROUP_INSTR_OFFSETS
	.align		4
.L_145:
        /*0090*/ 	.byte	0x04, 0x28
        /*0092*/ 	.short	(.L_147 - .L_146)


	//   ....[0]....
.L_146:
        /*0094*/ 	.word	0x00000160


	//   ....[1]....
        /*0098*/ 	.word	0x000001b0


	//   ....[2]....
        /*009c*/ 	.word	0x000001e0


	//   ....[3]....
        /*00a0*/ 	.word	0x00000230


	//   ....[4]....
        /*00a4*/ 	.word	0x00000280


	//   ....[5]....
        /*00a8*/ 	.word	0x00000a90


	//   ....[6]....
        /*00ac*/ 	.word	0x00000af0


	//   ....[7]....
        /*00b0*/ 	.word	0x00000b10


	//   ....[8]....
        /*00b4*/ 	.word	0x00000b40


	//   ....[9]....
        /*00b8*/ 	.word	0x00000b80


	//----- nvinfo : EIATTR_VRC_CTA_INIT_COUNT
	.align		4
.L_147:
        /*00bc*/ 	.byte	0x02, 0x4a
	.zero		1
	.zero		1


	//----- nvinfo : EIATTR_EXIT_INSTR_OFFSETS
	.align		4
        /*00c0*/ 	.byte	0x04, 0x1c
        /*00c2*/ 	.short	(.L_149 - .L_148)


	//   ....[0]....
.L_148:
        /*00c4*/ 	.word	0x00001260


	//   ....[1]....
        /*00c8*/ 	.word	0x000013c0


	//----- nvinfo : EIATTR_CRS_STACK_SIZE
	.align		4
.L_149:
        /*00cc*/ 	.byte	0x04, 0x1e
        /*00ce*/ 	.short	(.L_151 - .L_150)
.L_150:
        /*00d0*/ 	.word	0x00000000


	//----- nvinfo : EIATTR_CBANK_PARAM_SIZE
	.align		4
.L_151:
        /*00d4*/ 	.byte	0x03, 0x19
        /*00d6*/ 	.short	0x0018


	//----- nvinfo : EIATTR_PARAM_CBANK
	.align		4
        /*00d8*/ 	.byte	0x04, 0x0a
        /*00da*/ 	.short	(.L_153 - .L_152)
	.align		4
.L_152:
        /*00dc*/ 	.word	index@(.nv.constant0._Z23softmax_forward_kernel4PfS_ii)
        /*00e0*/ 	.short	0x0380
        /*00e2*/ 	.short	0x0018


	//----- nvinfo : EIATTR_SW_WAR
	.align		4
.L_153:
        /*00e4*/ 	.byte	0x04, 0x36
        /*00e6*/ 	.short	(.L_155 - .L_154)
.L_154:
        /*00e8*/ 	.word	0x00000008
.L_155:


//--------------------- .nv.info._Z12scale_kernelPffiii --------------------------
	.section	.nv.info._Z12scale_kernelPffiii,"",@"SHT_CUDA_INFO"
	.sectionflags	@""
	.align	4


	//----- nvinfo : EIATTR_CUDA_API_VERSION
	.align		4
        /*0000*/ 	.byte	0x04, 0x37
        /*0002*/ 	.short	(.L_157 - .L_156)
.L_156:
        /*0004*/ 	.word	0x00000082


	//----- nvinfo : EIATTR_KPARAM_INFO
	.align		4
.L_157:
        /*0008*/ 	.byte	0x04, 0x17
        /*000a*/ 	.short	(.L_159 - .L_158)
.L_158:
        /*000c*/ 	.word	0x00000000
        /*0010*/ 	.short	0x0004
        /*0012*/ 	.short	0x0014
        /*0014*/ 	.byte	0x00, 0xf0, 0x11, 0x00


	//----- nvinfo : EIATTR_KPARAM_INFO
	.align		4
.L_159:
        /*0018*/ 	.byte	0x04, 0x17
        /*001a*/ 	.short	(.L_161 - .L_160)
.L_160:
        /*001c*/ 	.word	0x00000000
        /*0020*/ 	.short	0x0003
        /*0022*/ 	.short	0x0010
        /*0024*/ 	.byte	0x00, 0xf0, 0x11, 0x00


	//----- nvinfo : EIATTR_KPARAM_INFO
	.align		4
.L_161:
        /*0028*/ 	.byte	0x04, 0x17
        /*002a*/ 	.short	(.L_163 - .L_162)
.L_162:
        /*002c*/ 	.word	0x00000000
        /*0030*/ 	.short	0x0002
        /*0032*/ 	.short	0x000c
        /*0034*/ 	.byte	0x00, 0xf0, 0x11, 0x00


	//----- nvinfo : EIATTR_KPARAM_INFO
	.align		4
.L_163:
        /*0038*/ 	.byte	0x04, 0x17
        /*003a*/ 	.short	(.L_165 - .L_164)
.L_164:
        /*003c*/ 	.word	0x00000000
        /*0040*/ 	.short	0x0001
        /*0042*/ 	.short	0x0008
        /*0044*/ 	.byte	0x00, 0xf0, 0x11, 0x00


	//----- nvinfo : EIATTR_KPARAM_INFO
	.align		4
.L_165:
        /*0048*/ 	.byte	0x04, 0x17
        /*004a*/ 	.short	(.L_167 - .L_166)
.L_166:
        /*004c*/ 	.word	0x00000000
        /*0050*/ 	.short	0x0000
        /*0052*/ 	.short	0x0000
        /*0054*/ 	.byte	0x00, 0xf5, 0x21, 0x00


	//----- nvinfo : EIATTR_SPARSE_MMA_MASK
	.align		4
.L_167:
        /*0058*/ 	.byte	0x03, 0x50
        /*005a*/ 	.short	0x0000


	//----- nvinfo : EIATTR_MAXREG_COUNT
	.align		4
        /*005c*/ 	.byte	0x03, 0x1b
        /*005e*/ 	.short	0x00ff


	//----- nvinfo : EIATTR_MERCURY_ISA_VERSION
	.align		4
        /*0060*/ 	.byte	0x03, 0x5f
        /*0062*/ 	.short	0x0101


	//----- nvinfo : EIATTR_VRC_CTA_INIT_COUNT
	.align		4
        /*0064*/ 	.byte	0x02, 0x4a
	.zero		1
	.zero		1


	//----- nvinfo : EIATTR_EXIT_INSTR_OFFSETS
	.align		4
        /*0068*/ 	.byte	0x04, 0x1c
        /*006a*/ 	.short	(.L_169 - .L_168)


	//   ....[0]....
.L_168:
        /*006c*/ 	.word	0x000000b0


	//   ....[1]....
        /*0070*/ 	.word	0x000005d0


	//   ....[2]....
        /*0074*/ 	.word	0x00000640


	//----- nvinfo : EIATTR_CBANK_PARAM_SIZE
	.align		4
.L_169:
        /*0078*/ 	.byte	0x03, 0x19
        /*007a*/ 	.short	0x0018


	//----- nvinfo : EIATTR_PARAM_CBANK
	.align		4
        /*007c*/ 	.byte	0x04, 0x0a
        /*007e*/ 	.short	(.L_171 - .L_170)
	.align		4
.L_170:
        /*0080*/ 	.word	index@(.nv.constant0._Z12scale_kernelPffiii)
        /*0084*/ 	.short	0x0380
        /*0086*/ 	.short	0x0018


	//----- nvinfo : EIATTR_SW_WAR
	.align		4
.L_171:
        /*0088*/ 	.byte	0x04, 0x36
        /*008a*/ 	.short	(.L_173 - .L_172)
.L_172:
        /*008c*/ 	.word	0x00000008
.L_173:


//--------------------- .nv.info._Z16unpermute_kernelPfS_iiii --------------------------
	.section	.nv.info._Z16unpermute_kernelPfS_iiii,"",@"SHT_CUDA_INFO"
	.sectionflags	@""
	.align	4


	//----- nvinfo : EIATTR_CUDA_API_VERSION
	.align		4
        /*0000*/ 	.byte	0x04, 0x37
        /*0002*/ 	.short	(.L_175 - .L_174)
.L_174:
        /*0004*/ 	.word	0x00000082


	//----- nvinfo : EIATTR_KPARAM_INFO
	.align		4
.L_175:
        /*0008*/ 	.byte	0x04, 0x17
        /*000a*/ 	.short	(.L_177 - .L_176)
.L_176:
        /*000c*/ 	.word	0x00000000
        /*0010*/ 	.short	0x0005
        /*0012*/ 	.short	0x001c
        /*0014*/ 	.byte	0x00, 0xf0, 0x11, 0x00


	//----- nvinfo : EIATTR_KPARAM_INFO
	.align		4
.L_177:
        /*0018*/ 	.byte	0x04, 0x17
        /*001a*/ 	.short	(.L_179 - .L_178)
.L_178:
        /*001c*/ 	.word	0x00000000
        /*0020*/ 	.short	0x0004
        /*0022*/ 	.short	0x0018
        /*0024*/ 	.byte	0x00, 0xf0, 0x11, 0x00


	//----- nvinfo : EIATTR_KPARAM_INFO
	.align		4
.L_179:
        /*0028*/ 	.byte	0x04, 0x17
        /*002a*/ 	.short	(.L_181 - .L_180)
.L_180:
        /*002c*/ 	.word	0x00000000
        /*0030*/ 	.short	0x0003
        /*0032*/ 	.short	0x0014
        /*0034*/ 	.byte	0x00, 0xf0, 0x11, 0x00


	//----- nvinfo : EIATTR_KPARAM_INFO
	.align		4
.L_181:
        /*0038*/ 	.byte	0x04, 0x17
        /*003a*/ 	.short	(.L_183 - .L_182)
.L_182:
        /*003c*/ 	.word	0x00000000
        /*0040*/ 	.short	0x0002
        /*0042*/ 	.short	0x0010
        /*0044*/ 	.byte	0x00, 0xf0, 0x11, 0x00


	//----- nvinfo : EIATTR_KPARAM_INFO
	.align		4
.L_183:
        /*0048*/ 	.byte	0x04, 0x17
        /*004a*/ 	.short	(.L_185 - .L_184)
.L_184:
        /*004c*/ 	.word	0x00000000
        /*0050*/ 	.short	0x0001
        /*0052*/ 	.short	0x0008
        /*0054*/ 	.byte	0x00, 0xf5, 0x21, 0x00


	//----- nvinfo : EIATTR_KPARAM_INFO
	.align		4
.L_185:
        /*0058*/ 	.byte	0x04, 0x17
        /*005a*/ 	.short	(.L_187 - .L_186)
.L_186:
        /*005c*/ 	.word	0x00000000
        /*0060*/ 	.short	0x0000
        /*0062*/ 	.short	0x0000
        /*0064*/ 	.byte	0x00, 0xf5, 0x21, 0x00


	//----- nvinfo : EIATTR_SPARSE_MMA_MASK
	.align		4
.L_187:
        /*0068*/ 	.byte	0x03, 0x50
        /*006a*/ 	.short	0x0000


	//----- nvinfo : EIATTR_MAXREG_COUNT
	.align		4
        /*006c*/ 	.byte	0x03, 0x1b
        /*006e*/ 	.short	0x00ff


	//----- nvinfo : EIATTR_MERCURY_ISA_VERSION
	.align		4
        /*0070*/ 	.byte	0x03, 0x5f
        /*0072*/ 	.short	0x0101


	//----- nvinfo : EIATTR_VRC_CTA_INIT_COUNT
	.align		4
        /*0074*/ 	.byte	0x02, 0x4a
	.zero		1
	.zero		1


	//----- nvinfo : EIATTR_EXIT_INSTR_OFFSETS
	.align		4
        /*0078*/ 	.byte	0x04, 0x1c
        /*007a*/ 	.short	(.L_189 - .L_188)


	//   ....[0]....
.L_188:
        /*007c*/ 	.word	0x000000b0


	//   ....[1]....
        /*0080*/ 	.word	0x000006b0


	//----- nvinfo : EIATTR_CBANK_PARAM_SIZE
	.align		4
.L_189:
        /*0084*/ 	.byte	0x03, 0x19
        /*0086*/ 	.short	0x0020


	//----- nvinfo : EIATTR_PARAM_CBANK
	.align		4
        /*0088*/ 	.byte	0x04, 0x0a
        /*008a*/ 	.short	(.L_191 - .L_190)
	.align		4
.L_190:
        /*008c*/ 	.word	index@(.nv.constant0._Z16unpermute_kernelPfS_iiii)
        /*0090*/ 	.short	0x0380
        /*0092*/ 	.short	0x0020


	//----- nvinfo : EIATTR_SW_WAR
	.align		4
.L_191:
        /*0094*/ 	.byte	0x04, 0x36
        /*0096*/ 	.short	(.L_193 - .L_192)
.L_192:
        /*0098*/ 	.word	0x00000008
.L_193:


//--------------------- .nv.info._Z14permute_kernelPfS_S_PKfiiii --------------------------
	.section	.nv.info._Z14permute_kernelPfS_S_PKfiiii,"",@"SHT_CUDA_INFO"
	.sectionflags	@""
	.align	4


	//----- nvinfo : EIATTR_CUDA_API_VERSION
	.align		4
        /*0000*/ 	.byte	0x04, 0x37
        /*0002*/ 	.short	(.L_195 - .L_194)
.L_194:
        /*0004*/ 	.word	0x00000082


	//----- nvinfo : EIATTR_KPARAM_INFO
	.align		4
.L_195:
        /*0008*/ 	.byte	0x04, 0x17
        /*000a*/ 	.short	(.L_197 - .L_196)
.L_196:
        /*000c*/ 	.word	0x00000000
        /*0010*/ 	.short	0x0007
        /*0012*/ 	.short	0x002c
        /*0014*/ 	.byte	0x00, 0xf0, 0x11, 0x00


	//----- nvinfo : EIATTR_KPARAM_INFO
	.align		4
.L_197:
        /*0018*/ 	.byte	0x04, 0x17
        /*001a*/ 	.short	(.L_199 - .L_198)
.L_198:
        /*001c*/ 	.word	0x00000000
        /*0020*/ 	.short	0x0006
        /*0022*/ 	.short	0x0028
        /*0024*/ 	.byte	0x00, 0xf0, 0x11, 0x00


	//----- nvinfo : EIATTR_KPARAM_INFO
	.align		4
.L_199:
        /*0028*/ 	.byte	0x04, 0x17
        /*002a*/ 	.short	(.L_201 - .L_200)
.L_200:
        /*002c*/ 	.word	0x00000000
        /*0030*/ 	.short	0x0005
        /*0032*/ 	.short	0x0024
        /*0034*/ 	.byte	0x00, 0xf0, 0x11, 0x00


	//----- nvinfo : EIATTR_KPARAM_INFO
	.align		4
.L_201:
        /*0038*/ 	.byte	0x04, 0x17
        /*003a*/ 	.short	(.L_203 - .L_202)
.L_202:
        /*003c*/ 	.word	0x00000000
        /*0040*/ 	.short	0x0004
        /*0042*/ 	.short	0x0020
        /*0044*/ 	.byte	0x00, 0xf0, 0x11, 0x00


	//----- nvinfo : EIATTR_KPARAM_INFO
	.align		4
.L_203:
        /*0048*/ 	.byte	0x04, 0x17
        /*004a*/ 	.short	(.L_205 - .L_204)
.L_204:
        /*004c*/ 	.word	0x00000000
        /*0050*/ 	.short	0x0003
        /*0052*/ 	.short	0x0018
        /*0054*/ 	.byte	0x00, 0xf5, 0x21, 0x00


	//----- nvinfo : EIATTR_KPARAM_INFO
	.align		4
.L_205:
        /*0058*/ 	.byte	0x04, 0x17
        /*005a*/ 	.short	(.L_207 - .L_206)
.L_206:
        /*005c*/ 	.word	0x00000000
        /*0060*/ 	.short	0x0002
        /*0062*/ 	.short	0x0010
        /*0064*/ 	.byte	0x00, 0xf5, 0x21, 0x00


	//----- nvinfo : EIATTR_KPARAM_INFO
	.align		4
.L_207:
        /*0068*/ 	.byte	0x04, 0x17
        /*006a*/ 	.short	(.L_209 - .L_208)
.L_208:
        /*006c*/ 	.word	0x00000000
        /*0070*/ 	.short	0x0001
        /*0072*/ 	.short	0x0008
        /*0074*/ 	.byte	0x00, 0xf5, 0x21, 0x00


	//----- nvinfo : EIATTR_KPARAM_INFO
	.align		4
.L_209:
        /*0078*/ 	.byte	0x04, 0x17
        /*007a*/ 	.short	(.L_211 - .L_210)
.L_210:
        /*007c*/ 	.word	0x00000000
        /*0080*/ 	.short	0x0000
        /*0082*/ 	.short	0x0000
        /*0084*/ 	.byte	0x00, 0xf5, 0x21, 0x00


	//----- nvinfo : EIATTR_SPARSE_MMA_MASK
	.align		4
.L_211:
        /*0088*/ 	.byte	0x03, 0x50
        /*008a*/ 	.short	0x0000


	//----- nvinfo : EIATTR_MAXREG_COUNT
	.align		4
        /*008c*/ 	.byte	0x03, 0x1b
        /*008e*/ 	.short	0x00ff


	//----- nvinfo : EIATTR_MERCURY_ISA_VERSION
	.align		4
        /*0090*/ 	.byte	0x03, 0x5f
        /*0092*/ 	.short	0x0101


	//----- nvinfo : EIATTR_VRC_CTA_INIT_COUNT
	.align		4
        /*0094*/ 	.byte	0x02, 0x4a
	.zero		1
	.zero		1


	//----- nvinfo : EIATTR_EXIT_INSTR_OFFSETS
	.align		4
        /*0098*/ 	.byte	0x04, 0x1c
        /*009a*/ 	.short	(.L_213 - .L_212)


	//   ....[0]....
.L_212:
        /*009c*/ 	.word	0x000000b0


	//   ....[1]....
        /*00a0*/ 	.word	0x00000770


	//----- nvinfo : EIATTR_CBANK_PARAM_SIZE
	.align		4
.L_213:
        /*00a4*/ 	.byte	0x03, 0x19
        /*00a6*/ 	.short	0x0030


	//----- nvinfo : EIATTR_PARAM_CBANK
	.align		4
        /*00a8*/ 	.byte	0x04, 0x0a
        /*00aa*/ 	.short	(.L_215 - .L_214)
	.align		4
.L_214:
        /*00ac*/ 	.word	index@(.nv.constant0._Z14permute_kernelPfS_S_PKfiiii)
        /*00b0*/ 	.short	0x0380
        /*00b2*/ 	.short	0x0030


	//----- nvinfo : EIATTR_SW_WAR
	.align		4
.L_215:
        /*00b4*/ 	.byte	0x04, 0x36
        /*00b6*/ 	.short	(.L_217 - .L_216)
.L_216:
        /*00b8*/ 	.word	0x00000008
.L_217:


//--------------------- .nv.info._Z8add_biasPfS_iii --------------------------
	.section	.nv.info._Z8add_biasPfS_iii,"",@"SHT_CUDA_INFO"
	.sectionflags	@""
	.align	4


	//----- nvinfo : EIATTR_CUDA_API_VERSION
	.align		4
        /*0000*/ 	.byte	0x04, 0x37
        /*0002*/ 	.short	(.L_219 - .L_218)
.L_218:
        /*0004*/ 	.word	0x00000082


	//----- nvinfo : EIATTR_KPARAM_INFO
	.align		4
.L_219:
        /*0008*/ 	.byte	0x04, 0x17
        /*000a*/ 	.short	(.L_221 - .L_220)
.L_220:
        /*000c*/ 	.word	0x00000000
        /*0010*/ 	.short	0x0004
        /*0012*/ 	.short	0x0018
        /*0014*/ 	.byte	0x00, 0xf0, 0x11, 0x00


	//----- nvinfo : EIATTR_KPARAM_INFO
	.align		4
.L_221:
        /*0018*/ 	.byte	0x04, 0x17
        /*001a*/ 	.short	(.L_223 - .L_222)
.L_222:
        /*001c*/ 	.word	0x00000000
        /*0020*/ 	.short	0x0003
        /*0022*/ 	.short	0x0014
        /*0024*/ 	.byte	0x00, 0xf0, 0x11, 0x00


	//----- nvinfo : EIATTR_KPARAM_INFO
	.align		4
.L_223:
        /*0028*/ 	.byte	0x04, 0x17
        /*002a*/ 	.short	(.L_225 - .L_224)
.L_224:
        /*002c*/ 	.word	0x00000000
        /*0030*/ 	.short	0x0002
        /*0032*/ 	.short	0x0010
        /*0034*/ 	.byte	0x00, 0xf0, 0x11, 0x00


	//----- nvinfo : EIATTR_KPARAM_INFO
	.align		4
.L_225:
        /*0038*/ 	.byte	0x04, 0x17
        /*003a*/ 	.short	(.L_227 - .L_226)
.L_226:
        /*003c*/ 	.word	0x00000000
        /*0040*/ 	.short	0x0001
        /*0042*/ 	.short	0x0008
        /*0044*/ 	.byte	0x00, 0xf5, 0x21, 0x00


	//----- nvinfo : EIATTR_KPARAM_INFO
	.align		4
.L_227:
        /*0048*/ 	.byte	0x04, 0x17
        /*004a*/ 	.short	(.L_229 - .L_228)
.L_228:
        /*004c*/ 	.word	0x00000000
        /*0050*/ 	.short	0x0000
        /*0052*/ 	.short	0x0000
        /*0054*/ 	.byte	0x00, 0xf5, 0x21, 0x00


	//----- nvinfo : EIATTR_SPARSE_MMA_MASK
	.align		4
.L_229:
        /*0058*/ 	.byte	0x03, 0x50
        /*005a*/ 	.short	0x0000


	//----- nvinfo : EIATTR_MAXREG_COUNT
	.align		4
        /*005c*/ 	.byte	0x03, 0x1b
        /*005e*/ 	.short	0x00ff


	//----- nvinfo : EIATTR_MERCURY_ISA_VERSION
	.align		4
        /*0060*/ 	.byte	0x03, 0x5f
        /*0062*/ 	.short	0x0101


	//----- nvinfo : EIATTR_VRC_CTA_INIT_COUNT
	.align		4
        /*0064*/ 	.byte	0x02, 0x4a
	.zero		1
	.zero		1


	//----- nvinfo : EIATTR_EXIT_INSTR_OFFSETS
	.align		4
        /*0068*/ 	.byte	0x04, 0x1c
        /*006a*/ 	.short	(.L_231 - .L_230)


	//   ....[0]....
.L_230:
        /*006c*/ 	.word	0x000000d0


	//   ....[1]....
        /*0070*/ 	.word	0x00000550


	//   ....[2]....
        /*0074*/ 	.word	0x00000b90


	//----- nvinfo : EIATTR_CRS_STACK_SIZE
	.align		4
.L_231:
        /*0078*/ 	.byte	0x04, 0x1e
        /*007a*/ 	.short	(.L_233 - .L_232)
.L_232:
        /*007c*/ 	.word	0x00000000


	//----- nvinfo : EIATTR_CBANK_PARAM_SIZE
	.align		4
.L_233:
        /*0080*/ 	.byte	0x03, 0x19
        /*0082*/ 	.short	0x001c


	//----- nvinfo : EIATTR_PARAM_CBANK
	.align		4
        /*0084*/ 	.byte	0x04, 0x0a
        /*0086*/ 	.short	(.L_235 - .L_234)
	.align		4
.L_234:
        /*0088*/ 	.word	index@(.nv.constant0._Z8add_biasPfS_iii)
        /*008c*/ 	.short	0x0380
        /*008e*/ 	.short	0x001c


	//----- nvinfo : EIATTR_SW_WAR
	.align		4
.L_235:
        /*0090*/ 	.byte	0x04, 0x36
        /*0092*/ 	.short	(.L_237 - .L_236)
.L_236:
        /*0094*/ 	.word	0x00000008
.L_237:


//--------------------- .nv.info._Z20normalization_kernelPfS_S_S_S_S_iii --------------------------
	.section	.nv.info._Z20normalization_kernelPfS_S_S_S_S_iii,"",@"SHT_CUDA_INFO"
	.sectionflags	@""
	.align	4


	//----- nvinfo : EIATTR_CUDA_API_VERSION
	.align		4
        /*0000*/ 	.byte	0x04, 0x37
        /*0002*/ 	.short	(.L_239 - .L_238)
.L_238:
        /*0004*/ 	.word	0x00000082


	//----- nvinfo : EIATTR_KPARAM_INFO
	.align		4
.L_239:
        /*0008*/ 	.byte	0x04, 0x17
        /*000a*/ 	.short	(.L_241 - .L_240)
.L_240:
        /*000c*/ 	.word	0x00000000
        /*0010*/ 	.short	0x0008
        /*0012*/ 	.short	0x0038
        /*0014*/ 	.byte	0x00, 0xf0, 0x11, 0x00


	//----- nvinfo : EIATTR_KPARAM_INFO
	.align		4
.L_241:
        /*0018*/ 	.byte	0x04, 0x17
        /*001a*/ 	.short	(.L_243 - .L_242)
.L_242:
        /*001c*/ 	.word	0x00000000
        /*0020*/ 	.short	0x0007
        /*0022*/ 	.short	0x0034
        /*0024*/ 	.byte	0x00, 0xf0, 0x11, 0x00


	//----- nvinfo : EIATTR_KPARAM_INFO
	.align		4
.L_243:
        /*0028*/ 	.byte	0x04, 0x17
        /*002a*/ 	.short	(.L_245 - .L_244)
.L_244:
        /*002c*/ 	.word	0x00000000
        /*0030*/ 	.short	0x0006
        /*0032*/ 	.short	0x0030
        /*0034*/ 	.byte	0x00, 0xf0, 0x11, 0x00


	//----- nvinfo : EIATTR_KPARAM_INFO
	.align		4
.L_245:
        /*0038*/ 	.byte	0x04, 0x17
        /*003a*/ 	.short	(.L_247 - .L_246)
.L_246:
        /*003c*/ 	.word	0x00000000
        /*0040*/ 	.short	0x0005
        /*0042*/ 	.short	0x0028
        /*0044*/ 	.byte	0x00, 0xf5, 0x21, 0x00


	//----- nvinfo : EIATTR_KPARAM_INFO
	.align		4
.L_247:
        /*0048*/ 	.byte	0x04, 0x17
        /*004a*/ 	.short	(.L_249 - .L_248)
.L_248:
        /*004c*/ 	.word	0x00000000
        /*0050*/ 	.short	0x0004
        /*0052*/ 	.short	0x0020
        /*0054*/ 	.byte	0x00, 0xf5, 0x21, 0x00


	//----- nvinfo : EIATTR_KPARAM_INFO
	.align		4
.L_249:
        /*0058*/ 	.byte	0x04, 0x17
        /*005a*/ 	.short	(.L_251 - .L_250)
.L_250:
        /*005c*/ 	.word	0x00000000
        /*0060*/ 	.short	0x0003
        /*0062*/ 	.short	0x0018
        /*0064*/ 	.byte	0x00, 0xf5, 0x21, 0x00


	//----- nvinfo : EIATTR_KPARAM_INFO
	.align		4
.L_251:
        /*0068*/ 	.byte	0x04, 0x17
        /*006a*/ 	.short	(.L_253 - .L_252)
.L_252:
        /*006c*/ 	.word	0x00000000
        /*0070*/ 	.short	0x0002
        /*0072*/ 	.short	0x0010
        /*0074*/ 	.byte	0x00, 0xf5, 0x21, 0x00


	//----- nvinfo : EIATTR_KPARAM_INFO
	.align		4
.L_253:
        /*0078*/ 	.byte	0x04, 0x17
        /*007a*/ 	.short	(.L_255 - .L_254)
.L_254:
        /*007c*/ 	.word	0x00000000
        /*0080*/ 	.short	0x0001
        /*0082*/ 	.short	0x0008
        /*0084*/ 	.byte	0x00, 0xf5, 0x21, 0x00


	//----- nvinfo : EIATTR_KPARAM_INFO
	.align		4
.L_255:
        /*0088*/ 	.byte	0x04, 0x17
        /*008a*/ 	.short	(.L_257 - .L_256)
.L_256:
        /*008c*/ 	.word	0x00000000
        /*0090*/ 	.short	0x0000
        /*0092*/ 	.short	0x0000
        /*0094*/ 	.byte	0x00, 0xf5, 0x21, 0x00


	//----- nvinfo : EIATTR_SPARSE_MMA_MASK
	.align		4
.L_257:
        /*0098*/ 	.byte	0x03, 0x50
        /*009a*/ 	.short	0x0000


	//----- nvinfo : EIATTR_MAXREG_COUNT
	.align		4
        /*009c*/ 	.byte	0x03, 0x1b
        /*009e*/ 	.short	0x00ff


	//----- nvinfo : EIATTR_MERCURY_ISA_VERSION
	.align		4
        /*00a0*/ 	.byte	0x03, 0x5f
        /*00a2*/ 	.short	0x0101


	//----- nvinfo : EIATTR_VRC_CTA_INIT_COUNT
	.align		4
        /*00a4*/ 	.byte	0x02, 0x4a
	.zero		1
	.zero		1


	//----- nvinfo : EIATTR_EXIT_INSTR_OFFSETS
	.align		4
        /*00a8*/ 	.byte	0x04, 0x1c
        /*00aa*/ 	.short	(.L_259 - .L_258)


	//   ....[0]....
.L_258:
        /*00ac*/ 	.word	0x00000350


	//----- nvinfo : EIATTR_CBANK_PARAM_SIZE
	.align		4
.L_259:
        /*00b0*/ 	.byte	0x03, 0x19
        /*00b2*/ 	.short	0x003c


	//----- nvinfo : EIATTR_PARAM_CBANK
	.align		4
        /*00b4*/ 	.byte	0x04, 0x0a
        /*00b6*/ 	.short	(.L_261 - .L_260)
	.align		4
.L_260:
        /*00b8*/ 	.word	index@(.nv.constant0._Z20normalization_kernelPfS_S_S_S_S_iii)
        /*00bc*/ 	.short	0x0380
        /*00be*/ 	.short	0x003c


	//----- nvinfo : EIATTR_SW_WAR
	.align		4
.L_261:
        /*00c0*/ 	.byte	0x04, 0x36
        /*00c2*/ 	.short	(.L_263 - .L_262)
.L_262:
        /*00c4*/ 	.word	0x00000008
.L_263:


//--------------------- .nv.info._Z11rstd_kernelPfS_S_iii --------------------------
	.section	.nv.info._Z11rstd_kernelPfS_S_iii,"",@"SHT_CUDA_INFO"
	.sectionflags	@""
	.align	4


	//----- nvinfo : EIATTR_CUDA_API_VERSION
	.align		4
        /*0000*/ 	.byte	0x04, 0x37
        /*0002*/ 	.short	(.L_265 - .L_264)
.L_264:
        /*0004*/ 	.word	0x00000082


	//----- nvinfo : EIATTR_KPARAM_INFO
	.align		4
.L_265:
        /*0008*/ 	.byte	0x04, 0x17
        /*000a*/ 	.short	(.L_267 - .L_266)
.L_266:
        /*000c*/ 	.word	0x00000000
        /*0010*/ 	.short	0x0005
        /*0012*/ 	.short	0x0020
        /*0014*/ 	.byte	0x00, 0xf0, 0x11, 0x00


	//----- nvinfo : EIATTR_KPARAM_INFO
	.align		4
.L_267:
        /*0018*/ 	.byte	0x04, 0x17
        /*001a*/ 	.short	(.L_269 - .L_268)
.L_268:
        /*001c*/ 	.word	0x00000000
        /*0020*/ 	.short	0x0004
        /*0022*/ 	.short	0x001c
        /*0024*/ 	.byte	0x00, 0xf0, 0x11, 0x00


	//----- nvinfo : EIATTR_KPARAM_INFO
	.align		4
.L_269:
        /*0028*/ 	.byte	0x04, 0x17
        /*002a*/ 	.short	(.L_271 - .L_270)
.L_270:
        /*002c*/ 	.word	0x00000000
        /*0030*/ 	.short	0x0003
        /*0032*/ 	.short	0x0018
        /*0034*/ 	.byte	0x00, 0xf0, 0x11, 0x00


	//----- nvinfo : EIATTR_KPARAM_INFO
	.align		4
.L_271:
        /*0038*/ 	.byte	0x04, 0x17
        /*003a*/ 	.short	(.L_273 - .L_272)
.L_272:
        /*003c*/ 	.word	0x00000000
        /*0040*/ 	.short	0x0002
        /*0042*/ 	.short	0x0010
        /*0044*/ 	.byte	0x00, 0xf5, 0x21, 0x00


	//----- nvinfo : EIATTR_KPARAM_INFO
	.align		4
.L_273:
        /*0048*/ 	.byte	0x04, 0x17
        /*004a*/ 	.short	(.L_275 - .L_274)
.L_274:
        /*004c*/ 	.word	0x00000000
        /*0050*/ 	.short	0x0001
        /*0052*/ 	.short	0x0008
        /*0054*/ 	.byte	0x00, 0xf5, 0x21, 0x00


	//----- nvinfo : EIATTR_KPARAM_INFO
	.align		4
.L_275:
        /*0058*/ 	.byte	0x04, 0x17
        /*005a*/ 	.short	(.L_277 - .L_276)
.L_276:
        /*005c*/ 	.word	0x00000000
        /*0060*/ 	.short	0x0000
        /*0062*/ 	.short	0x0000
        /*0064*/ 	.byte	0x00, 0xf5, 0x21, 0x00


	//----- nvinfo : EIATTR_SPARSE_MMA_MASK
	.align		4
.L_277:
        /*0068*/ 	.byte	0x03, 0x50
        /*006a*/ 	.short	0x0000


	//----- nvinfo : EIATTR_MAXREG_COUNT
	.align		4
        /*006c*/ 	.byte	0x03, 0x1b
        /*006e*/ 	.short	0x00ff


	//----- nvinfo : EIATTR_NUM_BARRIERS
	.align		4
        /*0070*/ 	.byte	0x02, 0x4c
        /*0072*/ 	.byte	0x01
	.zero		1


	//----- nvinfo : EIATTR_MERCURY_ISA_VERSION
	.align		4
        /*0074*/ 	.byte	0x03, 0x5f
        /*0076*/ 	.short	0x0101


	//----- nvinfo : EIATTR_VRC_CTA_INIT_COUNT
	.align		4
        /*0078*/ 	.byte	0x02, 0x4a
	.zero		1
	.zero		1


	//----- nvinfo : EIATTR_EXIT_INSTR_OFFSETS
	.align		4
        /*007c*/ 	.byte	0x04, 0x1c
        /*007e*/ 	.short	(.L_279 - .L_278)


	//   ....[0]....
.L_278:
        /*0080*/ 	.word	0x000007c0


	//   ....[1]....
        /*0084*/ 	.word	0x00000aa0


	//----- nvinfo : EIATTR_CRS_STACK_SIZE
	.align		4
.L_279:
        /*0088*/ 	.byte	0x04, 0x1e
        /*008a*/ 	.short	(.L_281 - .L_280)
.L_280:
        /*008c*/ 	.word	0x00000000


	//----- nvinfo : EIATTR_CBANK_PARAM_SIZE
	.align		4
.L_281:
        /*0090*/ 	.byte	0x03, 0x19
        /*0092*/ 	.short	0x0024


	//----- nvinfo : EIATTR_PARAM_CBANK
	.align		4
        /*0094*/ 	.byte	0x04, 0x0a
        /*0096*/ 	.short	(.L_283 - .L_282)
	.align		4
.L_282:
        /*0098*/ 	.word	index@(.nv.constant0._Z11rstd_kernelPfS_S_iii)
        /*009c*/ 	.short	0x0380
        /*009e*/ 	.short	0x0024


	//----- nvinfo : EIATTR_SW_WAR
	.align		4
.L_283:
        /*00a0*/ 	.byte	0x04, 0x36
        /*00a2*/ 	.short	(.L_285 - .L_284)
.L_284:
        /*00a4*/ 	.word	0x00000008
.L_285:


//--------------------- .nv.info._Z11mean_kernelPfS_iii --------------------------
	.section	.nv.info._Z11mean_kernelPfS_iii,"",@"SHT_CUDA_INFO"
	.sectionflags	@""
	.align	4


	//----- nvinfo : EIATTR_CUDA_API_VERSION
	.align		4
        /*0000*/ 	.byte	0x04, 0x37
        /*0002*/ 	.short	(.L_287 - .L_286)
.L_286:
        /*0004*/ 	.word	0x00000082


	//----- nvinfo : EIATTR_KPARAM_INFO
	.align		4
.L_287:
        /*0008*/ 	.byte	0x04, 0x17
        /*000a*/ 	.short	(.L_289 - .L_288)
.L_288:
        /*000c*/ 	.word	0x00000000
        /*0010*/ 	.short	0x0004
        /*0012*/ 	.short	0x0018
        /*0014*/ 	.byte	0x00, 0xf0, 0x11, 0x00


	//----- nvinfo : EIATTR_KPARAM_INFO
	.align		4
.L_289:
        /*0018*/ 	.byte	0x04, 0x17
        /*001a*/ 	.short	(.L_291 - .L_290)
.L_290:
        /*001c*/ 	.word	0x00000000
        /*0020*/ 	.short	0x0003
        /*0022*/ 	.short	0x0014
        /*0024*/ 	.byte	0x00, 0xf0, 0x11, 0x00


	//----- nvinfo : EIATTR_KPARAM_INFO
	.align		4
.L_291:
        /*0028*/ 	.byte	0x04, 0x17
        /*002a*/ 	.short	(.L_293 - .L_292)
.L_292:
        /*002c*/ 	.word	0x00000000
        /*0030*/ 	.short	0x0002
        /*0032*/ 	.short	0x0010
        /*0034*/ 	.byte	0x00, 0xf0, 0x11, 0x00


	//----- nvinfo : EIATTR_KPARAM_INFO
	.align		4
.L_293:
        /*0038*/ 	.byte	0x04, 0x17
        /*003a*/ 	.short	(.L_295 - .L_294)
.L_294:
        /*003c*/ 	.word	0x00000000
        /*0040*/ 	.short	0x0001
        /*0042*/ 	.short	0x0008
        /*0044*/ 	.byte	0x00, 0xf5, 0x21, 0x00


	//----- nvinfo : EIATTR_KPARAM_INFO
	.align		4
.L_295:
        /*0048*/ 	.byte	0x04, 0x17
        /*004a*/ 	.short	(.L_297 - .L_296)
.L_296:
        /*004c*/ 	.word	0x00000000
        /*0050*/ 	.short	0x0000
        /*0052*/ 	.short	0x0000
        /*0054*/ 	.byte	0x00, 0xf5, 0x21, 0x00


	//----- nvinfo : EIATTR_SPARSE_MMA_MASK
	.align		4
.L_297:
        /*0058*/ 	.byte	0x03, 0x50
        /*005a*/ 	.short	0x0000


	//----- nvinfo : EIATTR_MAXREG_COUNT
	.align		4
        /*005c*/ 	.byte	0x03, 0x1b
        /*005e*/ 	.short	0x00ff


	//----- nvinfo : EIATTR_NUM_BARRIERS
	.align		4
        /*0060*/ 	.byte	0x02, 0x4c
        /*0062*/ 	.byte	0x01
	.zero		1


	//----- nvinfo : EIATTR_MERCURY_ISA_VERSION
	.align		4
        /*0064*/ 	.byte	0x03, 0x5f
        /*0066*/ 	.short	0x0101


	//----- nvinfo : EIATTR_VRC_CTA_INIT_COUNT
	.align		4
        /*0068*/ 	.byte	0x02, 0x4a
	.zero		1
	.zero		1


	//----- nvinfo : EIATTR_EXIT_INSTR_OFFSETS
	.align		4
        /*006c*/ 	.byte	0x04, 0x1c
        /*006e*/ 	.short	(.L_299 - .L_298)


	//   ....[0]....
.L_298:
        /*0070*/ 	.word	0x00000740


	//   ....[1]....
        /*0074*/ 	.word	0x00000890


	//----- nvinfo : EIATTR_CRS_STACK_SIZE
	.align		4
.L_299:
        /*0078*/ 	.byte	0x04, 0x1e
        /*007a*/ 	.short	(.L_301 - .L_300)
.L_300:
        /*007c*/ 	.word	0x00000000


	//----- nvinfo : EIATTR_CBANK_PARAM_SIZE
	.align		4
.L_301:
        /*0080*/ 	.byte	0x03, 0x19
        /*0082*/ 	.short	0x001c


	//----- nvinfo : EIATTR_PARAM_CBANK
	.align		4
        /*0084*/ 	.byte	0x04, 0x0a
        /*0086*/ 	.short	(.L_303 - .L_302)
	.align		4
.L_302:
        /*0088*/ 	.word	index@(.nv.constant0._Z11mean_kernelPfS_iii)
        /*008c*/ 	.short	0x0380
        /*008e*/ 	.short	0x001c


	//----- nvinfo : EIATTR_SW_WAR
	.align		4
.L_303:
        /*0090*/ 	.byte	0x04, 0x36
        /*0092*/ 	.short	(.L_305 - .L_304)
.L_304:
        /*0094*/ 	.word	0x00000008
.L_305:


//--------------------- .nv.info._Z23encoder_forward_kernel2PfPiS_S_iii --------------------------
	.section	.nv.info._Z23encoder_forward_kernel2PfPiS_S_iii,"",@"SHT_CUDA_INFO"
	.sectionflags	@""
	.align	4


	//----- nvinfo : EIATTR_CUDA_API_VERSION
	.align		4
        /*0000*/ 	.byte	0x04, 0x37
        /*0002*/ 	.short	(.L_307 - .L_306)
.L_306:
        /*0004*/ 	.word	0x00000082


	//----- nvinfo : EIATTR_KPARAM_INFO
	.align		4
.L_307:
        /*0008*/ 	.byte	0x04, 0x17
        /*000a*/ 	.short	(.L_309 - .L_308)
.L_308:
        /*000c*/ 	.word	0x00000000
        /*0010*/ 	.short	0x0006
        /*0012*/ 	.short	0x0028
        /*0014*/ 	.byte	0x00, 0xf0, 0x11, 0x00


	//----- nvinfo : EIATTR_KPARAM_INFO
	.align		4
.L_309:
        /*0018*/ 	.byte	0x04, 0x17
        /*001a*/ 	.short	(.L_311 - .L_310)
.L_310:
        /*001c*/ 	.word	0x00000000
        /*0020*/ 	.short	0x0005
        /*0022*/ 	.short	0x0024
        /*0024*/ 	.byte	0x00, 0xf0, 0x11, 0x00


	//----- nvinfo : EIATTR_KPARAM_INFO
	.align		4
.L_311:
        /*0028*/ 	.byte	0x04, 0x17
        /*002a*/ 	.short	(.L_313 - .L_312)
.L_312:
        /*002c*/ 	.word	0x00000000
        /*0030*/ 	.short	0x0004
        /*0032*/ 	.short	0x0020
        /*0034*/ 	.byte	0x00, 0xf0, 0x11, 0x00


	//----- nvinfo : EIATTR_KPARAM_INFO
	.align		4
.L_313:
        /*0038*/ 	.byte	0x04, 0x17
        /*003a*/ 	.short	(.L_315 - .L_314)
.L_314:
        /*003c*/ 	.word	0x00000000
        /*0040*/ 	.short	0x0003
        /*0042*/ 	.short	0x0018
        /*0044*/ 	.byte	0x00, 0xf5, 0x21, 0x00


	//----- nvinfo : EIATTR_KPARAM_INFO
	.align		4
.L_315:
        /*0048*/ 	.byte	0x04, 0x17
        /*004a*/ 	.short	(.L_317 - .L_316)
.L_316:
        /*004c*/ 	.word	0x00000000
        /*0050*/ 	.short	0x0002
        /*0052*/ 	.short	0x0010
        /*0054*/ 	.byte	0x00, 0xf5, 0x21, 0x00


	//----- nvinfo : EIATTR_KPARAM_INFO
	.align		4
.L_317:
        /*0058*/ 	.byte	0x04, 0x17
        /*005a*/ 	.short	(.L_319 - .L_318)
.L_318:
        /*005c*/ 	.word	0x00000000
        /*0060*/ 	.short	0x0001
        /*0062*/ 	.short	0x0008
        /*0064*/ 	.byte	0x00, 0xf5, 0x21, 0x00


	//----- nvinfo : EIATTR_KPARAM_INFO
	.align		4
.L_319:
        /*0068*/ 	.byte	0x04, 0x17
        /*006a*/ 	.short	(.L_321 - .L_320)
.L_320:
        /*006c*/ 	.word	0x00000000
        /*0070*/ 	.short	0x0000
        /*0072*/ 	.short	0x0000
        /*0074*/ 	.byte	0x00, 0xf5, 0x21, 0x00


	//----- nvinfo : EIATTR_SPARSE_MMA_MASK
	.align		4
.L_321:
        /*0078*/ 	.byte	0x03, 0x50
        /*007a*/ 	.short	0x0000


	//----- nvinfo : EIATTR_MAXREG_COUNT
	.align		4
        /*007c*/ 	.byte	0x03, 0x1b
        /*007e*/ 	.short	0x00ff


	//----- nvinfo : EIATTR_MERCURY_ISA_VERSION
	.align		4
        /*0080*/ 	.byte	0x03, 0x5f
        /*0082*/ 	.short	0x0101


	//----- nvinfo : EIATTR_VRC_CTA_INIT_COUNT
	.align		4
        /*0084*/ 	.byte	0x02, 0x4a
	.zero		1
	.zero		1


	//----- nvinfo : EIATTR_EXIT_INSTR_OFFSETS
	.align		4
        /*0088*/ 	.byte	0x04, 0x1c
        /*008a*/ 	.short	(.L_323 - .L_322)


	//   ....[0]....
.L_322:
        /*008c*/ 	.word	0x000000a0


	//   ....[1]....
        /*0090*/ 	.word	0x00000550


	//----- nvinfo : EIATTR_CBANK_PARAM_SIZE
	.align		4
.L_323:
        /*0094*/ 	.byte	0x03, 0x19
        /*0096*/ 	.short	0x002c


	//----- nvinfo : EIATTR_PARAM_CBANK
	.align		4
        /*0098*/ 	.byte	0x04, 0x0a
        /*009a*/ 	.short	(.L_325 - .L_324)
	.align		4
.L_324:
        /*009c*/ 	.word	index@(.nv.constant0._Z23encoder_forward_kernel2PfPiS_S_iii)
        /*00a0*/ 	.short	0x0380
        /*00a2*/ 	.short	0x002c


	//----- nvinfo : EIATTR_SW_WAR
	.align		4
.L_325:
        /*00a4*/ 	.byte	0x04, 0x36
        /*00a6*/ 	.short	(.L_327 - .L_326)
.L_326:
        /*00a8*/ 	.word	0x00000008
.L_327:


//--------------------- .nv.callgraph             --------------------------
	.section	.nv.callgraph,"",@"SHT_CUDA_CALLGRAPH"
	.align	4
	.sectionentsize	8
	.align		4
        /*0000*/ 	.word	0x00000000
	.align		4
        /*0004*/ 	.word	0xffffffff
	.align		4
        /*0008*/ 	.word	0x00000000
	.align		4
        /*000c*/ 	.word	0xfffffffe
	.align		4
        /*0010*/ 	.word	0x00000000
	.align		4
        /*0014*/ 	.word	0xfffffffd
	.align		4
        /*0018*/ 	.word	0x00000000
	.align		4
        /*001c*/ 	.word	0xfffffffc


//--------------------- .text._Z28crossentropy_forward_kernel1PfS_Piiii --------------------------
	.section	.text._Z28crossentropy_forward_kernel1PfS_Piiii,"ax",@progbits
	.align	128
        .global         _Z28crossentropy_forward_kernel1PfS_Piiii
        .type           _Z28crossentropy_forward_kernel1PfS_Piiii,@function
        .size           _Z28crossentropy_forward_kernel1PfS_Piiii,(.L_x_102 - _Z28crossentropy_forward_kernel1PfS_Piiii)
        .other          _Z28crossentropy_forward_kernel1PfS_Piiii,@"STO_CUDA_ENTRY STV_DEFAULT"
_Z28crossentropy_forward_kernel1PfS_Piiii:
.text._Z28crossentropy_forward_kernel1PfS_Piiii:
[----:B------:R-:W-:Y:S01]  /*0000*/  LDC R1, c[0x0][0x37c] ;  /* 0x0000df00ff017b82 */ /* 0x000fe20000000800 */
[----:B------:R-:W0:Y:S07]  /*0010*/  S2R R5, SR_TID.X ;  /* 0x0000000000057919 */ /* 0x000e2e0000002100 */
[----:B------:R-:W0:Y:S08]  /*0020*/  S2UR UR4, SR_CTAID.X ;  /* 0x00000000000479c3 */ /* 0x000e300000002500 */
[----:B------:R-:W0:Y:S08]  /*0030*/  LDC R0, c[0x0][0x360] ;  /* 0x0000d800ff007b82 */ /* 0x000e300000000800 */
[----:B------:R-:W1:Y:S01]  /*0040*/  LDC.64 R2, c[0x0][0x398] ;  /* 0x0000e600ff027b82 */ /* 0x000e620000000a00 */
[----:B0-----:R-:W-:-:S02]  /*0050*/  IMAD R0, R0, UR4, R5 ;  /* 0x0000000400007c24 */ /* 0x001fc4000f8e0205 */
[----:B-1----:R-:W-:-:S05]  /*0060*/  IMAD R5, R3, R2, RZ ;  /* 0x0000000203057224 */ /* 0x002fca00078e02ff */
[----:B------:R-:W-:-:S13]  /*0070*/  ISETP.GE.AND P0, PT, R0, R5, PT ;  /* 0x000000050000720c */ /* 0x000fda0003f06270 */
[----:B------:R-:W-:Y:S05]  /*0080*/  @P0 EXIT ;  /* 0x000000000000094d */ /* 0x000fea0003800000 */
[----:B------:R-:W0:Y:S01]  /*0090*/  LDC.64 R4, c[0x0][0x390] ;  /* 0x0000e400ff047b82 */ /* 0x000e220000000a00 */
[----:B------:R-:W1:Y:S01]  /*00a0*/  LDCU.64 UR4, c[0x0][0x358] ;  /* 0x00006b00ff0477ac */ /* 0x000e620008000a00 */
[----:B------:R-:W-:Y:S02]  /*00b0*/  IABS R9, R3 ;  /* 0x0000000300097213 */ /* 0x000fe40000000000 */
[C---:B------:R-:W-:Y:S01]  /*00c0*/  ISETP.GE.AND P2, PT, R0.reuse, RZ, PT ;  /* 0x000000ff0000720c */ /* 0x040fe20003f46270 */
[----:B------:R-:W2:Y:S01]  /*00d0*/  LDCU UR6, c[0x0][0x3a0] ;  /* 0x00007400ff0677ac */ /* 0x000ea20008000800 */
[----:B------:R-:W3:Y:S01]  /*00e0*/  LDCU.64 UR8, c[0x0][0x388] ;  /* 0x00007100ff0877ac */ /* 0x000ee20008000a00 */
[----:B0-----:R-:W-:-:S06]  /*00f0*/  IMAD.WIDE R4, R0, 0x4, R4 ;  /* 0x0000000400047825 */ /* 0x001fcc00078e0204 */
[----:B-1----:R-:W4:Y:S01]  /*0100*/  LDG.E R4, desc[UR4][R4.64] ;  /* 0x0000000404047981 */ /* 0x002f22000c1e1900 */
[----:B------:R-:W0:Y:S08]  /*0110*/  I2F.RP R2, R9 ;  /* 0x0000000900027306 */ /* 0x000e300000209400 */
[----:B0-----:R-:W0:Y:S02]  /*0120*/  MUFU.RCP R2, R2 ;  /* 0x0000000200027308 */ /* 0x001e240000001000 */
[----:B0-----:R-:W-:-:S06]  /*0130*/  IADD3 R6, PT, PT, R2, 0xffffffe, RZ ;  /* 0x0ffffffe02067810 */ /* 0x001fcc0007ffe0ff */
[----:B------:R0:W1:Y:S02]  /*0140*/  F2I.FTZ.U32.TRUNC.NTZ R7, R6 ;  /* 0x0000000600077305 */ /* 0x000064000021f000 */
[----:B0-----:R-:W-:Y:S01]  /*0150*/  IMAD.MOV.U32 R6, RZ, RZ, RZ ;  /* 0x000000ffff067224 */ /* 0x001fe200078e00ff */
[----:B-1----:R-:W-:-:S05]  /*0160*/  IADD3 R8, PT, PT, RZ, -R7, RZ ;  /* 0x80000007ff087210 */ /* 0x002fca0007ffe0ff */
[----:B------:R-:W-:Y:S01]  /*0170*/  IMAD R11, R8, R9, RZ ;  /* 0x00000009080b7224 */ /* 0x000fe200078e02ff */
[----:B------:R-:W-:-:S03]  /*0180*/  IABS R8, R0 ;  /* 0x0000000000087213 */ /* 0x000fc60000000000 */
[----:B------:R-:W-:-:S06]  /*0190*/  IMAD.HI.U32 R7, R7, R11, R6 ;  /* 0x0000000b07077227 */ /* 0x000fcc00078e0006 */
[----:B------:R-:W-:-:S05]  /*01a0*/  IMAD.HI.U32 R7, R7, R8, RZ ;  /* 0x0000000807077227 */ /* 0x000fca00078e00ff */
[----:B------:R-:W-:-:S05]  /*01b0*/  IADD3 R7, PT, PT, -R7, RZ, RZ ;  /* 0x000000ff07077210 */ /* 0x000fca0007ffe1ff */
[----:B------:R-:W-:-:S05]  /*01c0*/  IMAD R2, R9, R7, R8 ;  /* 0x0000000709027224 */ /* 0x000fca00078e0208 */
[----:B------:R-:W-:-:S13]  /*01d0*/  ISETP.GT.U32.AND P0, PT, R9, R2, PT ;  /* 0x000000020900720c */ /* 0x000fda0003f04070 */
[----:B------:R-:W-:Y:S01]  /*01e0*/  @!P0 IMAD.IADD R2, R2, 0x1, -R9 ;  /* 0x0000000102028824 */ /* 0x000fe200078e0a09 */
[----:B------:R-:W-:-:S04]  /*01f0*/  ISETP.NE.AND P0, PT, R3, RZ, PT ;  /* 0x000000ff0300720c */ /* 0x000fc80003f05270 */
[----:B------:R-:W-:-:S13]  /*0200*/  ISETP.GT.U32.AND P1, PT, R9, R2, PT ;  /* 0x000000020900720c */ /* 0x000fda0003f24070 */
[----:B------:R-:W-:-:S05]  /*0210*/  @!P1 IADD3 R2, PT, PT, R2, -R9, RZ ;  /* 0x8000000902029210 */ /* 0x000fca0007ffe0ff */
[----:B------:R-:W-:Y:S01]  /*0220*/  @!P2 IMAD.MOV R2, RZ, RZ, -R2 ;  /* 0x000000ffff02a224 */ /* 0x000fe200078e0a02 */
[----:B------:R-:W-:-:S04]  /*0230*/  @!P0 LOP3.LUT R2, RZ, R3, RZ, 0x33, !PT ;  /* 0x00000003ff028212 */ /* 0x000fc800078e33ff */
[----:B------:R-:W-:Y:S01]  /*0240*/  IADD3 R3, PT, PT, R0, -R2, RZ ;  /* 0x8000000200037210 */ /* 0x000fe20007ffe0ff */
[----:B--2---:R-:W-:-:S04]  /*0250*/  IMAD R2, R2, UR6, RZ ;  /* 0x0000000602027c24 */ /* 0x004fc8000f8e02ff */
[----:B------:R-:W-:Y:S01]  /*0260*/  IMAD R3, R3, UR6, RZ ;  /* 0x0000000603037c24 */ /* 0x000fe2000f8e02ff */
[----:B----4-:R-:W-:-:S04]  /*0270*/  SHF.R.S32.HI R5, RZ, 0x1f, R4 ;  /* 0x0000001fff057819 */ /* 0x010fc80000011404 */
[--C-:B------:R-:W-:Y:S02]  /*0280*/  IADD3 R4, P0, P1, R3, R4, R2.reuse ;  /* 0x0000000403047210 */ /* 0x100fe4000791e002 */
[----:B------:R-:W-:Y:S02]  /*0290*/  SHF.R.S32.HI R2, RZ, 0x1f, R2 ;  /* 0x0000001fff027819 */ /* 0x000fe40000011402 */
[----:B------:R-:W-:-:S04]  /*02a0*/  SHF.R.S32.HI R3, RZ, 0x1f, R3 ;  /* 0x0000001fff037819 */ /* 0x000fc80000011403 */
[----:B------:R-:W-:Y:S02]  /*02b0*/  IADD3.X R3, PT, PT, R3, R5, R2, P0, P1 ;  /* 0x0000000503037210 */ /* 0x000fe400007e2402 */
[----:B---3--:R-:W-:-:S04]  /*02c0*/  LEA R2, P0, R4, UR8, 0x2 ;  /* 0x0000000804027c11 */ /* 0x008fc8000f8010ff */
[----:B------:R-:W-:-:S05]  /*02d0*/  LEA.HI.X R3, R4, UR9, R3, 0x2, P0 ;  /* 0x0000000904037c11 */ /* 0x000fca00080f1403 */
[----:B------:R0:W2:Y:S01]  /*02e0*/  LDG.E R4, desc[UR4][R2.64] ;  /* 0x0000000402047981 */ /* 0x0000a2000c1e1900 */
[----:B------:R-:W-:Y:S01]  /*02f0*/  HFMA2 R9, -RZ, RZ, 1.5048828125, 33.21875 ;  /* 0x3e055027ff097431 */ /* 0x000fe200000001ff */
[----:B0-----:R-:W0:Y:S02]  /*0300*/  LDC.64 R2, c[0x0][0x380] ;  /* 0x0000e000ff027b82 */ /* 0x001e240000000a00 */
[----:B0-----:R-:W-:Y:S01]  /*0310*/  IMAD.WIDE R2, R0, 0x4, R2 ;  /* 0x0000000400027825 */ /* 0x001fe200078e0202 */
[----:B--2---:R-:W-:-:S13]  /*0320*/  FSETP.GEU.AND P0, PT, R4, 1.175494350822287508e-38, PT ;  /* 0x008000000400780b */ /* 0x004fda0003f0e000 */
[----:B------:R-:W-:-:S05]  /*0330*/  @!P0 FMUL R4, R4, 8388608 ;  /* 0x4b00000004048820 */ /* 0x000fca0000400000 */
[----:B------:R-:W-:-:S04]  /*0340*/  IADD3 R5, PT, PT, R4, -0x3f2aaaab, RZ ;  /* 0xc0d5555504057810 */ /* 0x000fc80007ffe0ff */
[----:B------:R-:W-:-:S04]  /*0350*/  LOP3.LUT R7, R5, 0xff800000, RZ, 0xc0, !PT ;  /* 0xff80000005077812 */ /* 0x000fc800078ec0ff */
[----:B------:R-:W-:Y:S01]  /*0360*/  I2FP.F32.S32 R6, R7 ;  /* 0x0000000700067245 */ /* 0x000fe20000201400 */
[----:B------:R-:W-:Y:S01]  /*0370*/  IMAD.IADD R5, R4, 0x1, -R7 ;  /* 0x0000000104057824 */ /* 0x000fe200078e0a07 */
[----:B------:R-:W-:-:S03]  /*0380*/  MOV R7, 0x7f800000 ;  /* 0x7f80000000077802 */ /* 0x000fc60000000f00 */
[----:B------:R-:W-:-:S04]  /*0390*/  FADD R8, R5, -1 ;  /* 0xbf80000005087421 */ /* 0x000fc80000000000 */
[----:B------:R-:W-:-:S04]  /*03a0*/  FFMA R5, R8, -R9, 0.14084610342979431152 ;  /* 0x3e1039f608057423 */ /* 0x000fc80000000809 */
[----:B------:R-:W-:-:S04]  /*03b0*/  FFMA R5, R8, R5, -0.12148627638816833496 ;  /* 0xbdf8cdcc08057423 */ /* 0x000fc80000000005 */
[----:B------:R-:W-:-:S04]  /*03c0*/  FFMA R5, R8, R5, 0.13980610668659210205 ;  /* 0x3e0f295508057423 */ /* 0x000fc80000000005 */
[----:B------:R-:W-:-:S04]  /*03d0*/  FFMA R5, R8, R5, -0.16684235632419586182 ;  /* 0xbe2ad8b908057423 */ /* 0x000fc80000000005 */
[----:B------:R-:W-:-:S04]  /*03e0*/  FFMA R5, R8, R5, 0.20012299716472625732 ;  /* 0x3e4ced0b08057423 */ /* 0x000fc80000000005 */
[----:B------:R-:W-:-:S04]  /*03f0*/  FFMA R5, R8, R5, -0.24999669194221496582 ;  /* 0xbe7fff2208057423 */ /* 0x000fc80000000005 */
[----:B------:R-:W-:-:S04]  /*0400*/  FFMA R5, R8, R5, 0.33333182334899902344 ;  /* 0x3eaaaa7808057423 */ /* 0x000fc80000000005 */
[----:B------:R-:W-:Y:S01]  /*0410*/  FFMA R9, R8, R5, -0.5 ;  /* 0xbf00000008097423 */ /* 0x000fe20000000005 */
[----:B------:R-:W-:Y:S02]  /*0420*/  FSEL R5, RZ, -23, P0 ;  /* 0xc1b80000ff057808 */ /* 0x000fe40000000000 */
[----:B------:R-:W-:Y:S01]  /*0430*/  ISETP.GT.U32.AND P0, PT, R4, 0x7f7fffff, PT ;  /* 0x7f7fffff0400780c */ /* 0x000fe20003f04070 */
[----:B------:R-:W-:Y:S02]  /*0440*/  FMUL R9, R8, R9 ;  /* 0x0000000908097220 */ /* 0x000fe40000400000 */
[----:B------:R-:W-:Y:S02]  /*0450*/  FFMA R5, R6, 1.1920928955078125e-07, R5 ;  /* 0x3400000006057823 */ /* 0x000fe40000000005 */
[----:B------:R-:W-:-:S04]  /*0460*/  FFMA R8, R8, R9, R8 ;  /* 0x0000000908087223 */ /* 0x000fc80000000008 */
[----:B------:R-:W-:-:S04]  /*0470*/  FFMA R5, R5, 0.69314718246459960938, R8 ;  /* 0x3f31721805057823 */ /* 0x000fc80000000008 */
[C---:B------:R-:W-:Y:S01]  /*0480*/  @P0 FFMA R5, R4.reuse, R7, +INF ;  /* 0x7f80000004050423 */ /* 0x040fe20000000007 */
[----:B------:R-:W-:-:S04]  /*0490*/  FSETP.NEU.AND P0, PT, R4, RZ, PT ;  /* 0x000000ff0400720b */ /* 0x000fc80003f0d000 */
[----:B------:R-:W-:-:S05]  /*04a0*/  FSEL R5, -R5, +INF , P0 ;  /* 0x7f80000005057808 */ /* 0x000fca0000000100 */
[----:B------:R-:W-:Y:S01]  /*04b0*/  STG.E desc[UR4][R2.64], R5 ;  /* 0x0000000502007986 */ /* 0x000fe2000c101904 */
[----:B------:R-:W-:Y:S05]  /*04c0*/  EXIT ;  /* 0x000000000000794d */ /* 0x000fea0003800000 */
.L_x_0:
[----:B------:R-:W-:-:S00]  /*04d0*/  BRA `(.L_x_0) ;  /* 0xfffffffc00fc7947 */ /* 0x000fc0000383ffff */
[----:B------:R-:W-:-:S00]  /*04e0*/  NOP ;  /* 0x0000000000007918 */ /* 0x000fc00000000000 */
        /* <DEDUP_REMOVED lines=9> */
.L_x_102:


//--------------------- .text._Z11gelu_kernelPfPKfi --------------------------
	.section	.text._Z11gelu_kernelPfPKfi,"ax",@progbits
	.align	128
        .global         _Z11gelu_kernelPfPKfi
        .type           _Z11gelu_kernelPfPKfi,@function
        .size           _Z11gelu_kernelPfPKfi,(.L_x_103 - _Z11gelu_kernelPfPKfi)
        .other          _Z11gelu_kernelPfPKfi,@"STO_CUDA_ENTRY STV_DEFAULT"
_Z11gelu_kernelPfPKfi:
.text._Z11gelu_kernelPfPKfi:
[----:B------:R-:W-:Y:S01]  /*0000*/  LDC R1, c[0x0][0x37c] ;  /* 0x0000df00ff017b82 */ /* 0x000fe20000000800 */
[----:B------:R-:W0:Y:S07]  /*0010*/  S2R R0, SR_TID.X ;  /* 0x0000000000007919 */ /* 0x000e2e0000002100 */
[----:B------:R-:W0:Y:S01]  /*0020*/  S2UR UR4, SR_CTAID.X ;  /* 0x00000000000479c3 */ /* 0x000e220000002500 */
[----:B------:R-:W1:Y:S07]  /*0030*/  LDCU UR5, c[0x0][0x390] ;  /* 0x00007200ff0577ac */ /* 0x000e6e0008000800 */
[----:B------:R-:W0:Y:S02]  /*0040*/  LDC R5, c[0x0][0x360] ;  /* 0x0000d800ff057b82 */ /* 0x000e240000000800 */
[----:B0-----:R-:W-:-:S05]  /*0050*/  IMAD R5, R5, UR4, R0 ;  /* 0x0000000405057c24 */ /* 0x001fca000f8e0200 */
[----:B-1----:R-:W-:-:S13]  /*0060*/  ISETP.GE.AND P0, PT, R5, UR5, PT ;  /* 0x0000000505007c0c */ /* 0x002fda000bf06270 */
[----:B------:R-:W-:Y:S05]  /*0070*/  @P0 EXIT ;  /* 0x000000000000094d */ /* 0x000fea0003800000 */
[----:B------:R-:W0:Y:S01]  /*0080*/  LDC.64 R2, c[0x0][0x388] ;  /* 0x0000e200ff027b82 */ /* 0x000e220000000a00 */
[----:B------:R-:W1:Y:S01]  /*0090*/  LDCU.64 UR4, c[0x0][0x358] ;  /* 0x00006b00ff0477ac */ /* 0x000e620008000a00 */
[----:B0-----:R-:W-:-:S05]  /*00a0*/  IMAD.WIDE R2, R5, 0x4, R2 ;  /* 0x0000000405027825 */ /* 0x001fca00078e0202 */
[----:B-1----:R0:W2:Y:S01]  /*00b0*/  LDG.E R4, desc[UR4][R2.64] ;  /* 0x0000000402047981 */ /* 0x0020a2000c1e1900 */
[----:B------:R-:W-:Y:S01]  /*00c0*/  MOV R10, 0x3c80f082 ;  /* 0x3c80f082000a7802 */ /* 0x000fe20000000f00 */
[----:B------:R-:W-:Y:S01]  /*00d0*/  HFMA2 R11, -RZ, RZ, 1.875, 0 ;  /* 0x3f800000ff0b7431 */ /* 0x000fe200000001ff */
[----:B0-----:R-:W0:Y:S02]  /*00e0*/  LDC.64 R2, c[0x0][0x380] ;  /* 0x0000e000ff027b82 */ /* 0x001e240000000a00 */
[----:B0-----:R-:W-:-:S04]  /*00f0*/  IMAD.WIDE R2, R5, 0x4, R2 ;  /* 0x0000000405027825 */ /* 0x001fc800078e0202 */
[----:B--2---:R-:W-:-:S04]  /*0100*/  FMUL R7, R4, 0.044714998453855514526 ;  /* 0x3d37271304077820 */ /* 0x004fc80000400000 */
[----:B------:R-:W-:-:S04]  /*0110*/  FMUL R7, R4, R7 ;  /* 0x0000000704077220 */ /* 0x000fc80000400000 */
[C---:B------:R-:W-:Y:S01]  /*0120*/  FFMA R7, R4.reuse, R7, R4 ;  /* 0x0000000704077223 */ /* 0x040fe20000000004 */
[----:B------:R-:W-:-:S03]  /*0130*/  FMUL R4, R4, 0.5 ;  /* 0x3f00000004047820 */ /* 0x000fc60000400000 */
[----:B------:R-:W-:-:S04]  /*0140*/  FMUL R7, R7, 0.79788452386856079102 ;  /* 0x3f4c422907077820 */ /* 0x000fc80000400000 */
[C---:B------:R-:W-:Y:S01]  /*0150*/  FMUL R0, |R7|.reuse, 2.8853900432586669922 ;  /* 0x4038aa3b07007820 */ /* 0x040fe20000400200 */
[C---:B------:R-:W-:Y:S01]  /*0160*/  FMUL R9, R7.reuse, R7 ;  /* 0x0000000707097220 */ /* 0x040fe20000400000 */
[C---:B------:R-:W-:Y:S02]  /*0170*/  FSETP.GE.AND P1, PT, |R7|.reuse, 0.60000002384185791016, PT ;  /* 0x3f19999a0700780b */ /* 0x040fe40003f26200 */
[----:B------:R-:W-:Y:S01]  /*0180*/  FSETP.GE.AND P0, PT, |R7|, 9.010913848876953125, PT ;  /* 0x41102cb40700780b */ /* 0x000fe20003f06200 */
[C---:B------:R-:W-:Y:S01]  /*0190*/  FFMA R10, R9.reuse, R10, -0.052303962409496307373 ;  /* 0xbd563cae090a7423 */ /* 0x040fe2000000000a */
[----:B------:R-:W0:Y:S02]  /*01a0*/  MUFU.EX2 R0, R0 ;  /* 0x0000000000007308 */ /* 0x000e240000000800 */
[----:B0-----:R-:W-:Y:S01]  /*01b0*/  FADD R6, R0, 1 ;  /* 0x3f80000000067421 */ /* 0x001fe20000000000 */
[----:B------:R-:W-:-:S04]  /*01c0*/  FFMA R0, R9, R10, 0.1331529766321182251 ;  /* 0x3e08594109007423 */ /* 0x000fc8000000000a */
[C---:B------:R-:W-:Y:S01]  /*01d0*/  FFMA R0, R9.reuse, R0, -0.33332768082618713379 ;  /* 0xbeaaa9ed09007423 */ /* 0x040fe20000000000 */
[----:B------:R-:W0:Y:S03]  /*01e0*/  MUFU.RCP R6, R6 ;  /* 0x0000000600067308 */ /* 0x000e260000001000 */
[----:B------:R-:W-:Y:S01]  /*01f0*/  FFMA R0, R9, R0, RZ ;  /* 0x0000000009007223 */ /* 0x000fe200000000ff */
[----:B0-----:R-:W-:-:S05]  /*0200*/  FFMA R8, R6, -2, R11 ;  /* 0xc000000006087823 */ /* 0x001fca000000000b */
[----:B------:R-:W-:-:S04]  /*0210*/  FSEL R8, R8, 1, !P0 ;  /* 0x3f80000008087808 */ /* 0x000fc80004000000 */
[--C-:B------:R-:W-:Y:S01]  /*0220*/  LOP3.LUT R8, R8, 0x80000000, R7.reuse, 0xb8, !PT ;  /* 0x8000000008087812 */ /* 0x100fe200078eb807 */
[----:B------:R-:W-:-:S04]  /*0230*/  @!P1 FFMA R8, R7, R0, R7 ;  /* 0x0000000007089223 */ /* 0x000fc80000000007 */
[----:B------:R-:W-:-:S04]  /*0240*/  FADD R7, R8, 1 ;  /* 0x3f80000008077421 */ /* 0x000fc80000000000 */
[----:B------:R-:W-:-:S05]  /*0250*/  FMUL R7, R4, R7 ;  /* 0x0000000704077220 */ /* 0x000fca0000400000 */
[----:B------:R-:W-:Y:S01]  /*0260*/  STG.E desc[UR4][R2.64], R7 ;  /* 0x0000000702007986 */ /* 0x000fe2000c101904 */
[----:B------:R-:W-:Y:S05]  /*0270*/  EXIT ;  /* 0x000000000000794d */ /* 0x000fea0003800000 */
.L_x_1:
        /* <DEDUP_REMOVED lines=16> */
.L_x_103:


//--------------------- .text._Z23residual_forward_kernelPfS_S_i --------------------------
	.section	.text._Z23residual_forward_kernelPfS_S_i,"ax",@progbits
	.align	128
        .global         _Z23residual_forward_kernelPfS_S_i
        .type           _Z23residual_forward_kernelPfS_S_i,@function
        .size           _Z23residual_forward_kernelPfS_S_i,(.L_x_104 - _Z23residual_forward_kernelPfS_S_i)
        .other          _Z23residual_forward_kernelPfS_S_i,@"STO_CUDA_ENTRY STV_DEFAULT"
_Z23residual_forward_kernelPfS_S_i:
.text._Z23residual_forward_kernelPfS_S_i:
        /* <DEDUP_REMOVED lines=9> */
[----:B------:R-:W1:Y:S07]  /*0090*/  LDCU.64 UR4, c[0x0][0x358] ;  /* 0x00006b00ff0477ac */ /* 0x000e6e0008000a00 */
[----:B------:R-:W2:Y:S08]  /*00a0*/  LDC.64 R4, c[0x0][0x390] ;  /* 0x0000e400ff047b82 */ /* 0x000eb00000000a00 */
[----:B------:R-:W3:Y:S01]  /*00b0*/  LDC.64 R6, c[0x0][0x380] ;  /* 0x0000e000ff067b82 */ /* 0x000ee20000000a00 */
[----:B0-----:R-:W-:-:S06]  /*00c0*/  IMAD.WIDE R2, R9, 0x4, R2 ;  /* 0x0000000409027825 */ /* 0x001fcc00078e0202 */
[----:B-1----:R-:W4:Y:S01]  /*00d0*/  LDG.E R2, desc[UR4][R2.64] ;  /* 0x0000000402027981 */ /* 0x002f22000c1e1900 */
[----:B--2---:R-:W-:-:S06]  /*00e0*/  IMAD.WIDE R4, R9, 0x4, R4 ;  /* 0x0000000409047825 */ /* 0x004fcc00078e0204 */
[----:B------:R-:W4:Y:S01]  /*00f0*/  LDG.E R5, desc[UR4][R4.64] ;  /* 0x0000000404057981 */ /* 0x000f22000c1e1900 */
[----:B---3--:R-:W-:-:S04]  /*0100*/  IMAD.WIDE R6, R9, 0x4, R6 ;  /* 0x0000000409067825 */ /* 0x008fc800078e0206 */
[----:B----4-:R-:W-:-:S05]  /*0110*/  FADD R9, R2, R5 ;  /* 0x0000000502097221 */ /* 0x010fca0000000000 */
[----:B------:R-:W-:Y:S01]  /*0120*/  STG.E desc[UR4][R6.64], R9 ;  /* 0x0000000906007986 */ /* 0x000fe2000c101904 */
[----:B------:R-:W-:Y:S05]  /*0130*/  EXIT ;  /* 0x000000000000794d */ /* 0x000fea0003800000 */
.L_x_2:
        /* <DEDUP_REMOVED lines=12> */
.L_x_104:


//--------------------- .text._Z23softmax_forward_kernel4PfS_ii --------------------------
	.section	.text._Z23softmax_forward_kernel4PfS_ii,"ax",@progbits
	.align	128
        .global         _Z23softmax_forward_kernel4PfS_ii
        .type           _Z23softmax_forward_kernel4PfS_ii,@function
        .size           _Z23softmax_forward_kernel4PfS_ii,(.L_x_97 - _Z23softmax_forward_kernel4PfS_ii)
        .other          _Z23softmax_forward_kernel4PfS_ii,@"STO_CUDA_ENTRY STV_DEFAULT"
_Z23softmax_forward_kernel4PfS_ii:
.text._Z23softmax_forward_kernel4PfS_ii:
[----:B------:R-:W-:Y:S01]  /*0000*/  LDC R1, c[0x0][0x37c] ;  /* 0x0000df00ff017b82 */ /* 0x000fe20000000800 */
[----:B------:R-:W0:Y:S07]  /*0010*/  S2R R21, SR_TID.X ;  /* 0x0000000000157919 */ /* 0x000e2e0000002100 */
[----:B------:R-:W0:Y:S01]  /*0020*/  LDC R24, c[0x0][0x394] ;  /* 0x0000e500ff187b82 */ /* 0x000e220000000800 */
[----:B------:R-:W1:Y:S01]  /*0030*/  LDCU.64 UR8, c[0x0][0x358] ;  /* 0x00006b00ff0877ac */ /* 0x000e620008000a00 */
[----:B------:R-:W-:Y:S01]  /*0040*/  BSSY.RECONVERGENT B0, `(.L_x_3) ;  /* 0x0000011000007945 */ /* 0x000fe20003800200 */
[----:B------:R-:W-:-:S05]  /*0050*/  IMAD.MOV.U32 R6, RZ, RZ, -0x800000 ;  /* 0xff800000ff067424 */ /* 0x000fca00078e00ff */
[----:B------:R-:W2:Y:S08]  /*0060*/  S2UR UR4, SR_CTAID.X ;  /* 0x00000000000479c3 */ /* 0x000eb00000002500 */
[----:B------:R-:W3:Y:S08]  /*0070*/  LDC.64 R2, c[0x0][0x388] ;  /* 0x0000e200ff027b82 */ /* 0x000ef00000000a00 */
[----:B------:R-:W4:Y:S01]  /*0080*/  LDC R20, c[0x0][0x360] ;  /* 0x0000d800ff147b82 */ /* 0x000f220000000800 */
[----:B0-----:R-:W-:Y:S01]  /*0090*/  ISETP.GE.AND P0, PT, R21, R24, PT ;  /* 0x000000181500720c */ /* 0x001fe20003f06270 */
[----:B--2---:R-:W-:-:S04]  /*00a0*/  IMAD R23, R24, UR4, RZ ;  /* 0x0000000418177c24 */ /* 0x004fc8000f8e02ff */
[----:B---3--:R-:W-:-:S08]  /*00b0*/  IMAD.WIDE R2, R23, 0x4, R2 ;  /* 0x0000000417027825 */ /* 0x008fd000078e0202 */
[----:B-1----:R-:W-:Y:S05]  /*00c0*/  @P0 BRA `(.L_x_4) ;  /* 0x0000000000200947 */ /* 0x002fea0003800000 */
[----:B------:R-:W-:Y:S02]  /*00d0*/  IMAD.MOV.U32 R6, RZ, RZ, -0x800000 ;  /* 0xff800000ff067424 */ /* 0x000fe400078e00ff */
[----:B------:R-:W-:-:S07]  /*00e0*/  IMAD.MOV.U32 R7, RZ, RZ, R21 ;  /* 0x000000ffff077224 */ /* 0x000fce00078e0015 */
.L_x_5:
[----:B------:R-:W-:-:S06]  /*00f0*/  IMAD.WIDE R4, R7, 0x4, R2 ;  /* 0x0000000407047825 */ /* 0x000fcc00078e0202 */
[----:B------:R-:W2:Y:S01]  /*0100*/  LDG.E R5, desc[UR8][R4.64] ;  /* 0x0000000804057981 */ /* 0x000ea2000c1e1900 */
[----:B----4-:R-:W-:-:S05]  /*0110*/  IMAD.IADD R7, R20, 0x1, R7 ;  /* 0x0000000114077824 */ /* 0x010fca00078e0207 */
[----:B------:R-:W-:Y:S02]  /*0120*/  ISETP.GE.AND P0, PT, R7, R24, PT ;  /* 0x000000180700720c */ /* 0x000fe40003f06270 */
[----:B--2---:R-:W-:-:S11]  /*0130*/  FMNMX R6, R5, R6, !PT ;  /* 0x0000000605067209 */ /* 0x004fd60007800000 */
[----:B------:R-:W-:Y:S05]  /*0140*/  @!P0 BRA `(.L_x_5) ;  /* 0xfffffffc00e88947 */ /* 0x000fea000383ffff */
.L_x_4:
[----:B------:R-:W-:Y:S05]  /*0150*/  BSYNC.RECONVERGENT B0 ;  /* 0x0000000000007941 */ /* 0x000fea0003800200 */
.L_x_3:
[----:B------:R-:W0:Y:S01]  /*0160*/  SHFL.DOWN PT, R5, R6, 0x10, 0x1f ;  /* 0x0a001f0006057f89 */ /* 0x000e2200000e0000 */
[----:B------:R-:W-:Y:S01]  /*0170*/  ISETP.NE.AND P1, PT, R21, RZ, PT ;  /* 0x000000ff1500720c */ /* 0x000fe20003f25270 */
[----:B------:R-:W-:Y:S01]  /*0180*/  BSSY.RECONVERGENT B0, `(.L_x_6) ;  /* 0x0000063000007945 */ /* 0x000fe20003800200 */
[----:B------:R-:W-:Y:S02]  /*0190*/  SHF.R.U32.HI R22, RZ, 0x5, R21 ;  /* 0x00000005ff167819 */ /* 0x000fe40000011615 */
[----:B0-----:R-:W-:-:S05]  /*01a0*/  FMNMX R5, R5, R6, !PT ;  /* 0x0000000605057209 */ /* 0x001fca0007800000 */
[----:B------:R-:W0:Y:S02]  /*01b0*/  SHFL.DOWN PT, R0, R5, 0x8, 0x1f ;  /* 0x09001f0005007f89 */ /* 0x000e2400000e0000 */
[----:B0-----:R-:W-:Y:S02]  /*01c0*/  FMNMX R4, R5, R0, !PT ;  /* 0x0000000005047209 */ /* 0x001fe40007800000 */
[----:B------:R-:W-:-:S03]  /*01d0*/  LOP3.LUT R0, R21, 0x1f, RZ, 0xc0, !PT ;  /* 0x0000001f15007812 */ /* 0x000fc600078ec0ff */
[----:B------:R-:W0:Y:S01]  /*01e0*/  SHFL.DOWN PT, R7, R4, 0x4, 0x1f ;  /* 0x08801f0004077f89 */ /* 0x000e2200000e0000 */
[----:B------:R-:W-:-:S13]  /*01f0*/  ISETP.NE.AND P0, PT, R0, RZ, PT ;  /* 0x000000ff0000720c */ /* 0x000fda0003f05270 */
[----:B------:R-:W1:Y:S01]  /*0200*/  @!P0 S2R R11, SR_CgaCtaId ;  /* 0x00000000000b8919 */ /* 0x000e620000008800 */
[----:B------:R-:W-:Y:S02]  /*0210*/  @!P0 MOV R0, 0x400 ;  /* 0x0000040000008802 */ /* 0x000fe40000000f00 */
[----:B0-----:R-:W-:-:S05]  /*0220*/  FMNMX R7, R4, R7, !PT ;  /* 0x0000000704077209 */ /* 0x001fca0007800000 */
[----:B------:R-:W0:Y:S01]  /*0230*/  SHFL.DOWN PT, R8, R7, 0x2, 0x1f ;  /* 0x08401f0007087f89 */ /* 0x000e2200000e0000 */
[----:B-1----:R-:W-:Y:S02]  /*0240*/  @!P0 LEA R5, R11, R0, 0x18 ;  /* 0x000000000b058211 */ /* 0x002fe400078ec0ff */
[----:B----4-:R-:W-:-:S03]  /*0250*/  SHF.R.U32.HI R0, RZ, 0x5, R20 ;  /* 0x00000005ff007819 */ /* 0x010fc60000011614 */
[----:B------:R-:W-:Y:S01]  /*0260*/  @!P0 IMAD R5, R22, 0x4, R5 ;  /* 0x0000000416058824 */ /* 0x000fe200078e0205 */
[----:B0-----:R-:W-:-:S05]  /*0270*/  FMNMX R8, R7, R8, !PT ;  /* 0x0000000807087209 */ /* 0x001fca0007800000 */
[----:B------:R-:W0:Y:S02]  /*0280*/  SHFL.DOWN PT, R9, R8, 0x1, 0x1f ;  /* 0x08201f0008097f89 */ /* 0x000e2400000e0000 */
[----:B0-----:R-:W-:-:S05]  /*0290*/  FMNMX R4, R8, R9, !PT ;  /* 0x0000000908047209 */ /* 0x001fca0007800000 */
[----:B------:R0:W-:Y:S01]  /*02a0*/  @!P0 STS [R5], R4 ;  /* 0x0000000405008388 */ /* 0x0001e20000000800 */
[----:B------:R-:W-:Y:S06]  /*02b0*/  BAR.SYNC.DEFER_BLOCKING 0x0 ;  /* 0x0000000000007b1d */ /* 0x000fec0000010000 */
[----:B------:R-:W-:Y:S05]  /*02c0*/  @P1 BRA `(.L_x_7) ;  /* 0x0000000400381947 */ /* 0x000fea0003800000 */
[----:B------:R-:W1:Y:S01]  /*02d0*/  S2UR UR5, SR_CgaCtaId ;  /* 0x00000000000579c3 */ /* 0x000e620000008800 */
[----:B------:R-:W-:Y:S01]  /*02e0*/  ISETP.GE.U32.AND P1, PT, R20, 0x40, PT ;  /* 0x000000401400780c */ /* 0x000fe20003f26070 */
[----:B------:R-:W-:Y:S02]  /*02f0*/  UMOV UR4, 0x400 ;  /* 0x0000040000047882 */ /* 0x000fe40000000000 */
[----:B-1----:R-:W-:-:S09]  /*0300*/  ULEA UR5, UR5, UR4, 0x18 ;  /* 0x0000000405057291 */ /* 0x002fd2000f8ec0ff */
[----:B------:R-:W1:Y:S01]  /*0310*/  LDS R19, [UR5] ;  /* 0x00000005ff137984 */ /* 0x000e620008000800 */
[----:B------:R-:W-:Y:S05]  /*0320*/  @!P1 BRA `(.L_x_8) ;  /* 0x00000004001c9947 */ /* 0x000fea0003800000 */
[C---:B0-----:R-:W-:Y:S01]  /*0330*/  IADD3 R4, PT, PT, R0.reuse, -0x2, RZ ;  /* 0xfffffffe00047810 */ /* 0x041fe20007ffe0ff */
[----:B------:R-:W-:Y:S01]  /*0340*/  VIADD R25, R0, 0xffffffff ;  /* 0xffffffff00197836 */ /* 0x000fe20000000000 */
[----:B------:R-:W-:Y:S02]  /*0350*/  UMOV UR4, 0x1 ;  /* 0x0000000100047882 */ /* 0x000fe40000000000 */
[----:B------:R-:W-:Y:S02]  /*0360*/  ISETP.GE.U32.AND P1, PT, R4, 0xf, PT ;  /* 0x0000000f0400780c */ /* 0x000fe40003f26070 */
[----:B------:R-:W-:-:S11]  /*0370*/  LOP3.LUT R27, R25, 0xf, RZ, 0xc0, !PT ;  /* 0x0000000f191b7812 */ /* 0x000fd600078ec0ff */
[----:B------:R-:W-:Y:S05]  /*0380*/  @!P1 BRA `(.L_x_9) ;  /* 0x00000000005c9947 */ /* 0x000fea0003800000 */
[----:B------:R-:W-:Y:S01]  /*0390*/  LOP3.LUT R26, R25, 0xfffffff0, RZ, 0xc0, !PT ;  /* 0xfffffff0191a7812 */ /* 0x000fe200078ec0ff */
[----:B------:R-:W-:Y:S01]  /*03a0*/  UIADD3 UR6, UPT, UPT, UR5, 0x20, URZ ;  /* 0x0000002005067890 */ /* 0x000fe2000fffe0ff */
[----:B------:R-:W-:-:S03]  /*03b0*/  UMOV UR4, URZ ;  /* 0x000000ff00047c82 */ /* 0x000fc60008000000 */
[----:B------:R-:W-:-:S08]  /*03c0*/  IMAD.MOV R26, RZ, RZ, -R26 ;  /* 0x000000ffff1a7224 */ /* 0x000fd000078e0a1a */
.L_x_10:
[----:B------:R-:W1:Y:S01]  /*03d0*/  LDS.128 R4, [UR6+-0x20] ;  /* 0xffffe006ff047984 */ /* 0x000e620008000c00 */
[----:B------:R-:W-:Y:S01]  /*03e0*/  VIADD R26, R26, 0x10 ;  /* 0x000000101a1a7836 */ /* 0x000fe20000000000 */
[----:B------:R-:W-:Y:S02]  /*03f0*/  UIADD3 UR4, UPT, UPT, UR4, 0x10, URZ ;  /* 0x0000001004047890 */ /* 0x000fe4000fffe0ff */
[----:B------:R-:W0:Y:S02]  /*0400*/  LDS.128 R8, [UR6+-0x10] ;  /* 0xfffff006ff087984 */ /* 0x000e240008000c00 */
[----:B------:R-:W-:Y:S02]  /*0410*/  ISETP.NE.AND P1, PT, R26, RZ, PT ;  /* 0x000000ff1a00720c */ /* 0x000fe40003f25270 */
[----:B------:R-:W2:Y:S04]  /*0420*/  LDS.128 R12, [UR6] ;  /* 0x00000006ff0c7984 */ /* 0x000ea80008000c00 */
[----:B------:R-:W-:Y:S01]  /*0430*/  LDS R4, [UR6+0x20] ;  /* 0x00002006ff047984 */ /* 0x000fe20008000800 */
[----:B-1----:R-:W-:-:S03]  /*0440*/  FMNMX3 R5, R19, R5, R6, !PT ;  /* 0x0000000513057276 */ /* 0x002fc60007800006 */
[----:B------:R-:W1:Y:S01]  /*0450*/  LDS.128 R16, [UR6+0x10] ;  /* 0x00001006ff107984 */ /* 0x000e620008000c00 */
[----:B------:R-:W-:Y:S01]  /*0460*/  UIADD3 UR6, UPT, UPT, UR6, 0x40, URZ ;  /* 0x0000004006067890 */ /* 0x000fe2000fffe0ff */
[----:B0-----:R-:W-:-:S04]  /*0470*/  FMNMX3 R5, R5, R7, R8, !PT ;  /* 0x0000000705057276 */ /* 0x001fc80007800008 */
[----:B------:R-:W-:-:S04]  /*0480*/  FMNMX3 R5, R5, R9, R10, !PT ;  /* 0x0000000905057276 */ /* 0x000fc8000780000a */
[----:B--2---:R-:W-:-:S04]  /*0490*/  FMNMX3 R5, R5, R11, R12, !PT ;  /* 0x0000000b05057276 */ /* 0x004fc8000780000c */
[----:B------:R-:W-:-:S04]  /*04a0*/  FMNMX3 R5, R5, R13, R14, !PT ;  /* 0x0000000d05057276 */ /* 0x000fc8000780000e */
[----:B-1----:R-:W-:-:S04]  /*04b0*/  FMNMX3 R5, R5, R15, R16, !PT ;  /* 0x0000000f05057276 */ /* 0x002fc80007800010 */
[----:B------:R-:W-:-:S04]  /*04c0*/  FMNMX3 R5, R5, R17, R18, !PT ;  /* 0x0000001105057276 */ /* 0x000fc80007800012 */
[----:B------:R-:W-:Y:S01]  /*04d0*/  FMNMX3 R19, R5, R19, R4, !PT ;  /* 0x0000001305137276 */ /* 0x000fe20007800004 */
[----:B------:R-:W-:Y:S06]  /*04e0*/  @P1 BRA `(.L_x_10) ;  /* 0xfffffffc00b81947 */ /* 0x000fec000383ffff */
[----:B------:R-:W-:-:S12]  /*04f0*/  UIADD3 UR4, UPT, UPT, UR4, 0x1, URZ ;  /* 0x0000000104047890 */ /* 0x000fd8000fffe0ff */
.L_x_9:
[----:B------:R-:W-:-:S13]  /*0500*/  ISETP.NE.AND P1, PT, R27, RZ, PT ;  /* 0x000000ff1b00720c */ /* 0x000fda0003f25270 */
[----:B------:R-:W-:Y:S05]  /*0510*/  @!P1 BRA `(.L_x_8) ;  /* 0x0000000000a09947 */ /* 0x000fea0003800000 */
[----:B------:R-:W-:Y:S02]  /*0520*/  ISETP.GE.U32.AND P1, PT, R27, 0x8, PT ;  /* 0x000000081b00780c */ /* 0x000fe40003f26070 */
[----:B------:R-:W-:-:S04]  /*0530*/  LOP3.LUT R12, R25, 0x7, RZ, 0xc0, !PT ;  /* 0x00000007190c7812 */ /* 0x000fc800078ec0ff */
[----:B------:R-:W-:-:S07]  /*0540*/  ISETP.NE.AND P2, PT, R12, RZ, PT ;  /* 0x000000ff0c00720c */ /* 0x000fce0003f45270 */
[----:B------:R-:W-:Y:S06]  /*0550*/  @!P1 BRA `(.L_x_11) ;  /* 0x0000000000389947 */ /* 0x000fec0003800000 */
[----:B------:R-:W-:Y:S02]  /*0560*/  ULEA UR6, UR4, UR5, 0x2 ;  /* 0x0000000504067291 */ /* 0x000fe4000f8e10ff */
[----:B------:R-:W-:-:S07]  /*0570*/  UIADD3 UR4, UPT, UPT, UR4, 0x8, URZ ;  /* 0x0000000804047890 */ /* 0x000fce000fffe0ff */
[----:B------:R-:W-:Y:S04]  /*0580*/  LDS R4, [UR6] ;  /* 0x00000006ff047984 */ /* 0x000fe80008000800 */
[----:B------:R-:W1:Y:S04]  /*0590*/  LDS R5, [UR6+0x4] ;  /* 0x00000406ff057984 */ /* 0x000e680008000800 */
[----:B------:R-:W-:Y:S04]  /*05a0*/  LDS R7, [UR6+0x8] ;  /* 0x00000806ff077984 */ /* 0x000fe80008000800 */
[----:B------:R-:W0:Y:S04]  /*05b0*/  LDS R6, [UR6+0xc] ;  /* 0x00000c06ff067984 */ /* 0x000e280008000800 */
[----:B------:R-:W-:Y:S04]  /*05c0*/  LDS R9, [UR6+0x10] ;  /* 0x00001006ff097984 */ /* 0x000fe80008000800 */
[----:B------:R-:W2:Y:S04]  /*05d0*/  LDS R8, [UR6+0x14] ;  /* 0x00001406ff087984 */ /* 0x000ea80008000800 */
[----:B------:R-:W-:Y:S04]  /*05e0*/  LDS R11, [UR6+0x18] ;  /* 0x00001806ff0b7984 */ /* 0x000fe80008000800 */
[----:B------:R-:W3:Y:S01]  /*05f0*/  LDS R10, [UR6+0x1c] ;  /* 0x00001c06ff0a7984 */ /* 0x000ee20008000800 */
[----:B-1----:R-:W-:-:S04]  /*0600*/  FMNMX3 R4, R19, R4, R5, !PT ;  /* 0x0000000413047276 */ /* 0x002fc80007800005 */
[----:B0-----:R-:W-:-:S04]  /*0610*/  FMNMX3 R4, R4, R7, R6, !PT ;  /* 0x0000000704047276 */ /* 0x001fc80007800006 */
[----:B--2---:R-:W-:-:S04]  /*0620*/  FMNMX3 R4, R4, R9, R8, !PT ;  /* 0x0000000904047276 */ /* 0x004fc80007800008 */
[----:B---3--:R-:W-:-:S07]  /*0630*/  FMNMX3 R19, R4, R11, R10, !PT ;  /* 0x0000000b04137276 */ /* 0x008fce000780000a */
.L_x_11:
        /* <DEDUP_REMOVED lines=10> */
[----:B------:R-:W0:Y:S01]  /*06e0*/  LDS R6, [UR6+0xc] ;  /* 0x00000c06ff067984 */ /* 0x000e220008000800 */
[----:B-1----:R-:W-:-:S04]  /*06f0*/  FMNMX3 R4, R19, R4, R5, !PT ;  /* 0x0000000413047276 */ /* 0x002fc80007800005 */
[----:B0-----:R-:W-:-:S07]  /*0700*/  FMNMX3 R19, R4, R7, R6, !PT ;  /* 0x0000000704137276 */ /* 0x001fce0007800006 */
.L_x_12:
[----:B------:R-:W-:Y:S05]  /*0710*/  @!P2 BRA `(.L_x_8) ;  /* 0x000000000020a947 */ /* 0x000fea0003800000 */
[----:B------:R-:W-:Y:S01]  /*0720*/  IMAD.MOV R25, RZ, RZ, -R25 ;  /* 0x000000ffff197224 */ /* 0x000fe200078e0a19 */
[----:B------:R-:W-:-:S12]  /*0730*/  ULEA UR4, UR4, UR5, 0x2 ;  /* 0x0000000504047291 */ /* 0x000fd8000f8e10ff */
.L_x_13:
[----:B------:R-:W1:Y:S01]  /*0740*/  LDS R4, [UR4] ;  /* 0x00000004ff047984 */ /* 0x000e620008000800 */
[----:B------:R-:W-:Y:S01]  /*0750*/  IADD3 R25, PT, PT, R25, 0x1, RZ ;  /* 0x0000000119197810 */ /* 0x000fe20007ffe0ff */
[----:B------:R-:W-:-:S03]  /*0760*/  UIADD3 UR4, UPT, UPT, UR4, 0x4, URZ ;  /* 0x0000000404047890 */ /* 0x000fc6000fffe0ff */
[----:B------:R-:W-:Y:S02]  /*0770*/  ISETP.NE.AND P1, PT, R25, RZ, PT ;  /* 0x000000ff1900720c */ /* 0x000fe40003f25270 */
[----:B-1----:R-:W-:-:S11]  /*0780*/  FMNMX R19, R4, R19, !PT ;  /* 0x0000001304137209 */ /* 0x002fd60007800000 */
[----:B------:R-:W-:Y:S05]  /*0790*/  @P1 BRA `(.L_x_13) ;  /* 0xfffffffc00e81947 */ /* 0x000fea000383ffff */
.L_x_8:
[----:B-1----:R1:W-:Y:S02]  /*07a0*/  STS [UR5], R19 ;  /* 0x00000013ff007988 */ /* 0x0023e40008000805 */
.L_x_7:
[----:B------:R-:W-:Y:S05]  /*07b0*/  BSYNC.RECONVERGENT B0 ;  /* 0x0000000000007941 */ /* 0x000fea0003800200 */
.L_x_6:
[----:B0-----:R-:W0:Y:S08]  /*07c0*/  LDC.64 R4, c[0x0][0x380] ;  /* 0x0000e000ff047b82 */ /* 0x001e300000000a00 */
[----:B------:R-:W-:Y:S01]  /*07d0*/  BAR.SYNC.DEFER_BLOCKING 0x0 ;  /* 0x0000000000007b1d */ /* 0x000fe20000010000 */
[CC--:B------:R-:W-:Y:S02]  /*07e0*/  ISETP.GE.AND P2, PT, R21.reuse, R24.reuse, PT ;  /* 0x000000181500720c */ /* 0x0c0fe40003f46270 */
[----:B------:R-:W-:-:S03]  /*07f0*/  ISETP.GE.AND P1, PT, R21, R24, PT ;  /* 0x000000181500720c */ /* 0x000fc60003f26270 */
[----:B------:R-:W-:Y:S01]  /*0800*/  BSSY.RECONVERGENT B0, `(.L_x_14) ;  /* 0x000001c000007945 */ /* 0x000fe20003800200 */
[----:B0-----:R-:W-:-:S07]  /*0810*/  IMAD.WIDE R4, R23, 0x4, R4 ;  /* 0x0000000417047825 */ /* 0x001fce00078e0204 */
[----:B------:R-:W-:Y:S05]  /*0820*/  @P2 BRA `(.L_x_15) ;  /* 0x0000000000642947 */ /* 0x000fea0003800000 */
[----:B------:R-:W0:Y:S01]  /*0830*/  S2UR UR5, SR_CgaCtaId ;  /* 0x00000000000579c3 */ /* 0x000e220000008800 */
[----:B------:R-:W-:Y:S01]  /*0840*/  UMOV UR4, 0x400 ;  /* 0x0000040000047882 */ /* 0x000fe20000000000 */
[----:B------:R-:W-:-:S06]  /*0850*/  IMAD.MOV.U32 R11, RZ, RZ, R21 ;  /* 0x000000ffff0b7224 */ /* 0x000fcc00078e0015 */
[----:B------:R-:W2:Y:S01]  /*0860*/  LDC.64 R6, c[0x0][0x380] ;  /* 0x0000e000ff067b82 */ /* 0x000ea20000000a00 */
[----:B0-----:R-:W-:-:S09]  /*0870*/  ULEA UR4, UR5, UR4, 0x18 ;  /* 0x0000000405047291 */ /* 0x001fd2000f8ec0ff */
[----:B------:R-:W0:Y:S03]  /*0880*/  LDS R10, [UR4] ;  /* 0x00000004ff0a7984 */ /* 0x000e260008000800 */
.L_x_16:
[----:B---3--:R-:W-:-:S06]  /*0890*/  IMAD.WIDE R8, R11, 0x4, R2 ;  /* 0x000000040b087825 */ /* 0x008fcc00078e0202 */
[----:B------:R-:W0:Y:S01]  /*08a0*/  LDG.E R9, desc[UR8][R8.64] ;  /* 0x0000000808097981 */ /* 0x000e22000c1e1900 */
[----:B------:R-:W-:Y:S02]  /*08b0*/  IMAD.MOV.U32 R13, RZ, RZ, 0x3bbb989d ;  /* 0x3bbb989dff0d7424 */ /* 0x000fe400078e00ff */
[----:B------:R-:W-:Y:S02]  /*08c0*/  IMAD.MOV.U32 R14, RZ, RZ, 0x437c0000 ;  /* 0x437c0000ff0e7424 */ /* 0x000fe400078e00ff */
[--C-:B------:R-:W-:Y:S02]  /*08d0*/  IMAD.IADD R17, R23, 0x1, R11.reuse ;  /* 0x0000000117117824 */ /* 0x100fe400078e020b */
[----:B------:R-:W-:-:S05]  /*08e0*/  IMAD.IADD R11, R20, 0x1, R11 ;  /* 0x00000001140b7824 */ /* 0x000fca00078e020b */
[----:B------:R-:W-:Y:S01]  /*08f0*/  ISETP.GE.AND P2, PT, R11, R24, PT ;  /* 0x000000180b00720c */ /* 0x000fe20003f46270 */
[----:B0-----:R-:W-:Y:S01]  /*0900*/  FADD R12, -R10, R9 ;  /* 0x000000090a0c7221 */ /* 0x001fe20000000100 */
[----:B--2---:R-:W-:-:S04]  /*0910*/  IMAD.WIDE R8, R17, 0x4, R6 ;  /* 0x0000000411087825 */ /* 0x004fc800078e0206 */
[----:B------:R-:W-:-:S04]  /*0920*/  FFMA.SAT R13, R12, R13, 0.5 ;  /* 0x3f0000000c0d7423 */ /* 0x000fc8000000200d */
[----:B------:R-:W-:-:S04]  /*0930*/  FFMA.RM R13, R13, R14, 12582913 ;  /* 0x4b4000010d0d7423 */ /* 0x000fc8000000400e */
[C---:B------:R-:W-:Y:S01]  /*0940*/  FADD R15, R13.reuse, -12583039 ;  /* 0xcb40007f0d0f7421 */ /* 0x040fe20000000000 */
[----:B------:R-:W-:-:S03]  /*0950*/  SHF.L.U32 R13, R13, 0x17, RZ ;  /* 0x000000170d0d7819 */ /* 0x000fc600000006ff */
[----:B------:R-:W-:-:S04]  /*0960*/  FFMA R15, R12, 1.4426950216293334961, -R15 ;  /* 0x3fb8aa3b0c0f7823 */ /* 0x000fc8000000080f */
[----:B------:R-:W-:-:S04]  /*0970*/  FFMA R15, R12, 1.925963033500011079e-08, R15 ;  /* 0x32a570600c0f7823 */ /* 0x000fc8000000000f */
[----:B------:R-:W0:Y:S02]  /*0980*/  MUFU.EX2 R12, R15 ;  /* 0x0000000f000c7308 */ /* 0x000e240000000800 */
[----:B0-----:R-:W-:-:S05]  /*0990*/  FMUL R13, R13, R12 ;  /* 0x0000000c0d0d7220 */ /* 0x001fca0000400000 */
[----:B------:R3:W-:Y:S01]  /*09a0*/  STG.E desc[UR8][R8.64], R13 ;  /* 0x0000000d08007986 */ /* 0x0007e2000c101908 */
[----:B------:R-:W-:Y:S05]  /*09b0*/  @!P2 BRA `(.L_x_16) ;  /* 0xfffffffc00b4a947 */ /* 0x000fea000383ffff */
.L_x_15:
[----:B------:R-:W-:Y:S05]  /*09c0*/  BSYNC.RECONVERGENT B0 ;  /* 0x0000000000007941 */ /* 0x000fea0003800200 */
.L_x_14:
[----:B------:R-:W-:Y:S01]  /*09d0*/  BSSY.RECONVERGENT B0, `(.L_x_17) ;  /* 0x000000b000007945 */ /* 0x000fe20003800200 */
[----:B------:R-:W-:-:S03]  /*09e0*/  IMAD.MOV.U32 R6, RZ, RZ, RZ ;  /* 0x000000ffff067224 */ /* 0x000fc600078e00ff */
[----:B------:R-:W-:Y:S05]  /*09f0*/  @P1 BRA `(.L_x_18) ;  /* 0x0000000000201947 */ /* 0x000fea0003800000 */
[----:B------:R-:W-:Y:S02]  /*0a00*/  IMAD.MOV.U32 R6, RZ, RZ, RZ ;  /* 0x000000ffff067224 */ /* 0x000fe400078e00ff */
[----:B------:R-:W-:-:S07]  /*0a10*/  IMAD.MOV.U32 R7, RZ, RZ, R21 ;  /* 0x000000ffff077224 */ /* 0x000fce00078e0015 */
.L_x_19:
[----:B------:R-:W-:-:S06]  /*0a20*/  IMAD.WIDE R2, R7, 0x4, R4 ;  /* 0x0000000407027825 */ /* 0x000fcc00078e0204 */
[----:B------:R-:W2:Y:S01]  /*0a30*/  LDG.E R3, desc[UR8][R2.64] ;  /* 0x0000000802037981 */ /* 0x000ea2000c1e1900 */
[----:B------:R-:W-:-:S04]  /*0a40*/  IADD3 R7, PT, PT, R20, R7, RZ ;  /* 0x0000000714077210 */ /* 0x000fc80007ffe0ff */
[----:B------:R-:W-:Y:S01]  /*0a50*/  ISETP.GE.AND P1, PT, R7, R24, PT ;  /* 0x000000180700720c */ /* 0x000fe20003f26270 */
[----:B--2---:R-:W-:-:S12]  /*0a60*/  FADD R6, R3, R6 ;  /* 0x0000000603067221 */ /* 0x004fd80000000000 */
[----:B------:R-:W-:Y:S05]  /*0a70*/  @!P1 BRA `(.L_x_19) ;  /* 0xfffffffc00e89947 */ /* 0x000fea000383ffff */
.L_x_18:
[----:B------:R-:W-:Y:S05]  /*0a80*/  BSYNC.RECONVERGENT B0 ;  /* 0x0000000000007941 */ /* 0x000fea0003800200 */
.L_x_17:
[----:B------:R-:W0:Y:S01]  /*0a90*/  SHFL.DOWN PT, R3, R6, 0x10, 0x1f ;  /* 0x0a001f0006037f89 */ /* 0x000e2200000e0000 */
[----:B------:R-:W2:Y:S01]  /*0aa0*/  S2UR UR5, SR_CgaCtaId ;  /* 0x00000000000579c3 */ /* 0x000ea20000008800 */
[----:B------:R-:W-:Y:S01]  /*0ab0*/  UMOV UR4, 0x400 ;  /* 0x0000040000047882 */ /* 0x000fe20000000000 */
[----:B------:R-:W-:Y:S01]  /*0ac0*/  BSSY.RECONVERGENT B0, `(.L_x_20) ;  /* 0x0000077000007945 */ /* 0x000fe20003800200 */
[----:B0-----:R-:W-:Y:S01]  /*0ad0*/  FADD R3, R3, R6 ;  /* 0x0000000603037221 */ /* 0x001fe20000000000 */
[----:B--2---:R-:W-:-:S04]  /*0ae0*/  ULEA UR4, UR5, UR4, 0x18 ;  /* 0x0000000405047291 */ /* 0x004fc8000f8ec0ff */
[----:B------:R-:W0:Y:S02]  /*0af0*/  SHFL.DOWN PT, R2, R3, 0x8, 0x1f ;  /* 0x09001f0003027f89 */ /* 0x000e2400000e0000 */
[----:B0-----:R-:W-:-:S05]  /*0b00*/  FADD R7, R3, R2 ;  /* 0x0000000203077221 */ /* 0x001fca0000000000 */
[----:B------:R-:W3:Y:S02]  /*0b10*/  SHFL.DOWN PT, R2, R7, 0x4, 0x1f ;  /* 0x08801f0007027f89 */ /* 0x000ee400000e0000 */
[----:B---3--:R-:W-:Y:S01]  /*0b20*/  FADD R8, R7, R2 ;  /* 0x0000000207087221 */ /* 0x008fe20000000000 */
[----:B------:R-:W-:-:S04]  /*0b30*/  IMAD.SHL.U32 R2, R0, 0x4, RZ ;  /* 0x0000000400027824 */ /* 0x000fc800078e00ff */
[----:B------:R-:W0:Y:S01]  /*0b40*/  SHFL.DOWN PT, R9, R8, 0x2, 0x1f ;  /* 0x08401f0008097f89 */ /* 0x000e2200000e0000 */
[----:B------:R-:W-:-:S04]  /*0b50*/  VIADD R3, R2, UR4 ;  /* 0x0000000402037c36 */ /* 0x000fc80008000000 */
[----:B------:R-:W-:Y:S02]  /*0b60*/  @!P0 IMAD R22, R22, 0x4, R3 ;  /* 0x0000000416168824 */ /* 0x000fe400078e0203 */
[----:B0-----:R-:W-:-:S05]  /*0b70*/  FADD R9, R8, R9 ;  /* 0x0000000908097221 */ /* 0x001fca0000000000 */
[----:B------:R-:W0:Y:S02]  /*0b80*/  SHFL.DOWN PT, R10, R9, 0x1, 0x1f ;  /* 0x08201f00090a7f89 */ /* 0x000e2400000e0000 */
[----:B0-----:R-:W-:-:S05]  /*0b90*/  FADD R7, R9, R10 ;  /* 0x0000000a09077221 */ /* 0x001fca0000000000 */
[----:B------:R0:W-:Y:S01]  /*0ba0*/  @!P0 STS [R22], R7 ;  /* 0x0000000716008388 */ /* 0x0001e20000000800 */
[----:B------:R-:W-:Y:S01]  /*0bb0*/  BAR.SYNC.DEFER_BLOCKING 0x0 ;  /* 0x0000000000007b1d */ /* 0x000fe20000010000 */
[----:B------:R-:W-:-:S13]  /*0bc0*/  ISETP.NE.AND P0, PT, R21, RZ, PT ;  /* 0x000000ff1500720c */ /* 0x000fda0003f05270 */
[----:B0-----:R-:W-:Y:S05]  /*0bd0*/  @P0 BRA `(.L_x_21) ;  /* 0x0000000400940947 */ /* 0x001fea0003800000 */
[----:B------:R0:W2:Y:S01]  /*0be0*/  LDS R15, [R2+UR4] ;  /* 0x00000004020f7984 */ /* 0x0000a20008000800 */
[----:B------:R-:W-:-:S13]  /*0bf0*/  ISETP.GE.U32.AND P0, PT, R20, 0x40, PT ;  /* 0x000000401400780c */ /* 0x000fda0003f06070 */
[----:B0-----:R-:W-:Y:S05]  /*0c00*/  @!P0 BRA `(.L_x_22) ;  /* 0x0000000400848947 */ /* 0x001fea0003800000 */
[C---:B------:R-:W-:Y:S01]  /*0c10*/  VIADD R6, R0.reuse, 0xfffffffe ;  /* 0xfffffffe00067836 */ /* 0x040fe20000000000 */
[----:B------:R-:W-:-:S04]  /*0c20*/  IADD3 R0, PT, PT, R0, -0x1, RZ ;  /* 0xffffffff00007810 */ /* 0x000fc80007ffe0ff */
[----:B------:R-:W-:Y:S01]  /*0c30*/  ISETP.GE.U32.AND P0, PT, R6, 0xf, PT ;  /* 0x0000000f0600780c */ /* 0x000fe20003f06070 */
[----:B------:R-:W-:Y:S01]  /*0c40*/  IMAD.MOV.U32 R6, RZ, RZ, 0x1 ;  /* 0x00000001ff067424 */ /* 0x000fe200078e00ff */
[----:B-1----:R-:W-:-:S11]  /*0c50*/  LOP3.LUT R19, R0, 0xf, RZ, 0xc0, !PT ;  /* 0x0000000f00137812 */ /* 0x002fd600078ec0ff */
[----:B------:R-:W-:Y:S05]  /*0c60*/  @!P0 BRA `(.L_x_23) ;  /* 0x0000000000a88947 */ /* 0x000fea0003800000 */
[----:B------:R-:W-:Y:S01]  /*0c70*/  LOP3.LUT R8, R0, 0xfffffff0, RZ, 0xc0, !PT ;  /* 0xfffffff000087812 */ /* 0x000fe200078ec0ff */
[----:B------:R-:W-:Y:S02]  /*0c80*/  VIADD R6, R3, 0x20 ;  /* 0x0000002003067836 */ /* 0x000fe40000000000 */
[----:B------:R-:W-:Y:S02]  /*0c90*/  IMAD.MOV.U32 R7, RZ, RZ, RZ ;  /* 0x000000ffff077224 */ /* 0x000fe400078e00ff */
[----:B------:R-:W-:-:S07]  /*0ca0*/  IMAD.MOV R8, RZ, RZ, -R8 ;  /* 0x000000ffff087224 */ /* 0x000fce00078e0a08 */
.L_x_24:
[----:B------:R-:W2:Y:S01]  /*0cb0*/  LDS R16, [R6+-0x1c] ;  /* 0xffffe40006107984 */ /* 0x000ea20000000800 */
[----:B------:R-:W-:Y:S01]  /*0cc0*/  IADD3 R8, PT, PT, R8, 0x10, RZ ;  /* 0x0000001008087810 */ /* 0x000fe20007ffe0ff */
[----:B------:R-:W-:Y:S02]  /*0cd0*/  VIADD R7, R7, 0x10 ;  /* 0x0000001007077836 */ /* 0x000fe40000000000 */
[----:B------:R-:W0:Y:S01]  /*0ce0*/  LDS R17, [R6+-0x18] ;  /* 0xffffe80006117984 */ /* 0x000e220000000800 */
[----:B------:R-:W-:-:S03]  /*0cf0*/  ISETP.NE.AND P0, PT, R8, RZ, PT ;  /* 0x000000ff0800720c */ /* 0x000fc60003f05270 */
[----:B------:R-:W1:Y:S04]  /*0d00*/  LDS R18, [R6+-0x14] ;  /* 0xffffec0006127984 */ /* 0x000e680000000800 */
[----:B------:R-:W3:Y:S04]  /*0d10*/  LDS R23, [R6+-0x10] ;  /* 0xfffff00006177984 */ /* 0x000ee80000000800 */
[----:B------:R-:W4:Y:S04]  /*0d20*/  LDS R14, [R6+-0xc] ;  /* 0xfffff400060e7984 */ /* 0x000f280000000800 */
[----:B------:R-:W5:Y:S04]  /*0d30*/  LDS R13, [R6+-0x8] ;  /* 0xfffff800060d7984 */ /* 0x000f680000000800 */
[----:B------:R-:W5:Y:S04]  /*0d40*/  LDS R9, [R6+-0x4] ;  /* 0xfffffc0006097984 */ /* 0x000f680000000800 */
[----:B------:R-:W5:Y:S04]  /*0d50*/  LDS R10, [R6] ;  /* 0x00000000060a7984 */ /* 0x000f680000000800 */
[----:B------:R-:W5:Y:S04]  /*0d60*/  LDS R11, [R6+0x4] ;  /* 0x00000400060b7984 */ /* 0x000f680000000800 */
[----:B------:R-:W5:Y:S01]  /*0d70*/  LDS R12, [R6+0x8] ;  /* 0x00000800060c7984 */ /* 0x000f620000000800 */
[----:B--2---:R-:W-:-:S03]  /*0d80*/  FADD R16, R16, R15 ;  /* 0x0000000f10107221 */ /* 0x004fc60000000000 */
[----:B------:R-:W2:Y:S01]  /*0d90*/  LDS R15, [R6+0xc] ;  /* 0x00000c00060f7984 */ /* 0x000ea20000000800 */
[----:B0-----:R-:W-:-:S03]  /*0da0*/  FADD R17, R16, R17 ;  /* 0x0000001110117221 */ /* 0x001fc60000000000 */
[----:B------:R-:W0:Y:S01]  /*0db0*/  LDS R16, [R6+0x10] ;  /* 0x0000100006107984 */ /* 0x000e220000000800 */
[----:B-1----:R-:W-:-:S03]  /*0dc0*/  FADD R18, R17, R18 ;  /* 0x0000001211127221 */ /* 0x002fc60000000000 */
[----:B------:R-:W1:Y:S01]  /*0dd0*/  LDS R17, [R6+0x14] ;  /* 0x0000140006117984 */ /* 0x000e620000000800 */
[----:B---3--:R-:W-:-:S03]  /*0de0*/  FADD R23, R18, R23 ;  /* 0x0000001712177221 */ /* 0x008fc60000000000 */
[----:B------:R-:W3:Y:S01]  /*0df0*/  LDS R18, [R6+0x18] ;  /* 0x0000180006127984 */ /* 0x000ee20000000800 */
[----:B----4-:R-:W-:-:S03]  /*0e00*/  FADD R22, R23, R14 ;  /* 0x0000000e17167221 */ /* 0x010fc60000000000 */
[----:B------:R-:W4:Y:S01]  /*0e10*/  LDS R14, [R6+0x1c] ;  /* 0x00001c00060e7984 */ /* 0x000f220000000800 */
[----:B-----5:R-:W-:-:S03]  /*0e20*/  FADD R22, R22, R13 ;  /* 0x0000000d16167221 */ /* 0x020fc60000000000 */
[----:B------:R5:W4:Y:S01]  /*0e30*/  LDS R13, [R6+0x20] ;  /* 0x00002000060d7984 */ /* 0x000b220000000800 */
[----:B------:R-:W-:-:S04]  /*0e40*/  FADD R9, R22, R9 ;  /* 0x0000000916097221 */ /* 0x000fc80000000000 */
[----:B------:R-:W-:Y:S01]  /*0e50*/  FADD R10, R9, R10 ;  /* 0x0000000a090a7221 */ /* 0x000fe20000000000 */
[----:B-----5:R-:W-:-:S03]  /*0e60*/  VIADD R6, R6, 0x40 ;  /* 0x0000004006067836 */ /* 0x020fc60000000000 */
[----:B------:R-:W-:-:S04]  /*0e70*/  FADD R11, R10, R11 ;  /* 0x0000000b0a0b7221 */ /* 0x000fc80000000000 */
[----:B------:R-:W-:-:S04]  /*0e80*/  FADD R12, R11, R12 ;  /* 0x0000000c0b0c7221 */ /* 0x000fc80000000000 */
[----:B--2---:R-:W-:-:S04]  /*0e90*/  FADD R15, R12, R15 ;  /* 0x0000000f0c0f7221 */ /* 0x004fc80000000000 */
[----:B0-----:R-:W-:-:S04]  /*0ea0*/  FADD R16, R15, R16 ;  /* 0x000000100f107221 */ /* 0x001fc80000000000 */
[----:B-1----:R-:W-:-:S04]  /*0eb0*/  FADD R17, R16, R17 ;  /* 0x0000001110117221 */ /* 0x002fc80000000000 */
[----:B---3--:R-:W-:-:S04]  /*0ec0*/  FADD R17, R17, R18 ;  /* 0x0000001211117221 */ /* 0x008fc80000000000 */
[----:B----4-:R-:W-:-:S04]  /*0ed0*/  FADD R14, R17, R14 ;  /* 0x0000000e110e7221 */ /* 0x010fc80000000000 */
[----:B------:R-:W-:Y:S01]  /*0ee0*/  FADD R15, R14, R13 ;  /* 0x0000000d0e0f7221 */ /* 0x000fe20000000000 */
[----:B------:R-:W-:Y:S06]  /*0ef0*/  @P0 BRA `(.L_x_24) ;  /* 0xfffffffc006c0947 */ /* 0x000fec000383ffff */
[----:B------:R-:W-:-:S07]  /*0f00*/  VIADD R6, R7, 0x1 ;  /* 0x0000000107067836 */ /* 0x000fce0000000000 */
.L_x_23:
[----:B------:R-:W-:-:S13]  /*0f10*/  ISETP.NE.AND P0, PT, R19, RZ, PT ;  /* 0x000000ff1300720c */ /* 0x000fda0003f05270 */
[----:B------:R-:W-:Y:S05]  /*0f20*/  @!P0 BRA `(.L_x_22) ;  /* 0x0000000000bc8947 */ /* 0x000fea0003800000 */
[----:B------:R-:W-:Y:S02]  /*0f30*/  ISETP.GE.U32.AND P0, PT, R19, 0x8, PT ;  /* 0x000000081300780c */ /* 0x000fe40003f06070 */
[----:B------:R-:W-:-:S04]  /*0f40*/  LOP3.LUT R10, R0, 0x7, RZ, 0xc0, !PT ;  /* 0x00000007000a7812 */ /* 0x000fc800078ec0ff */
[----:B------:R-:W-:-:S07]  /*0f50*/  ISETP.NE.AND P1, PT, R10, RZ, PT ;  /* 0x000000ff0a00720c */ /* 0x000fce0003f25270 */
[----:B------:R-:W-:Y:S06]  /*0f60*/  @!P0 BRA `(.L_x_25) ;  /* 0x0000000000488947 */ /* 0x000fec0003800000 */
[C---:B------:R-:W-:Y:S01]  /*0f70*/  IMAD R7, R6.reuse, 0x4, R3 ;  /* 0x0000000406077824 */ /* 0x040fe200078e0203 */
[----:B------:R-:W-:-:S04]  /*0f80*/  IADD3 R6, PT, PT, R6, 0x8, RZ ;  /* 0x0000000806067810 */ /* 0x000fc80007ffe0ff */
[----:B------:R-:W2:Y:S04]  /*0f90*/  LDS R8, [R7] ;  /* 0x0000000007087984 */ /* 0x000ea80000000800 */
[----:B------:R-:W0:Y:S04]  /*0fa0*/  LDS R9, [R7+0x4] ;  /* 0x0000040007097984 */ /* 0x000e280000000800 */
[----:B------:R-:W1:Y:S04]  /*0fb0*/  LDS R11, [R7+0x8] ;  /* 0x00000800070b7984 */ /* 0x000e680000000800 */
[----:B------:R-:W3:Y:S04]  /*0fc0*/  LDS R13, [R7+0xc] ;  /* 0x00000c00070d7984 */ /* 0x000ee80000000800 */
[----:B------:R-:W4:Y:S04]  /*0fd0*/  LDS R17, [R7+0x10] ;  /* 0x0000100007117984 */ /* 0x000f280000000800 */
[----:B------:R-:W5:Y:S04]  /*0fe0*/  LDS R19, [R7+0x14] ;  /* 0x0000140007137984 */ /* 0x000f680000000800 */
[----:B------:R-:W5:Y:S04]  /*0ff0*/  LDS R23, [R7+0x18] ;  /* 0x0000180007177984 */ /* 0x000f680000000800 */
[----:B------:R-:W5:Y:S01]  /*1000*/  LDS R25, [R7+0x1c] ;  /* 0x00001c0007197984 */ /* 0x000f620000000800 */
[----:B--2---:R-:W-:-:S04]  /*1010*/  FADD R8, R15, R8 ;  /* 0x000000080f087221 */ /* 0x004fc80000000000 */
[----:B0-----:R-:W-:-:S04]  /*1020*/  FADD R8, R8, R9 ;  /* 0x0000000908087221 */ /* 0x001fc80000000000 */
[----:B-1----:R-:W-:-:S04]  /*1030*/  FADD R8, R8, R11 ;  /* 0x0000000b08087221 */ /* 0x002fc80000000000 */
[----:B---3--:R-:W-:-:S04]  /*1040*/  FADD R8, R8, R13 ;  /* 0x0000000d08087221 */ /* 0x008fc80000000000 */
[----:B----4-:R-:W-:-:S04]  /*1050*/  FADD R8, R8, R17 ;  /* 0x0000001108087221 */ /* 0x010fc80000000000 */
[----:B-----5:R-:W-:-:S04]  /*1060*/  FADD R8, R8, R19 ;  /* 0x0000001308087221 */ /* 0x020fc80000000000 */
[----:B------:R-:W-:-:S04]  /*1070*/  FADD R8, R8, R23 ;  /* 0x0000001708087221 */ /* 0x000fc80000000000 */
[----:B------:R-:W-:-:S07]  /*1080*/  FADD R15, R8, R25 ;  /* 0x00000019080f7221 */ /* 0x000fce0000000000 */
.L_x_25:
[----:B------:R-:W-:Y:S05]  /*1090*/  @!P1 BRA `(.L_x_22) ;  /* 0x0000000000609947 */ /* 0x000fea0003800000 */
[----:B------:R-:W-:Y:S02]  /*10a0*/  ISETP.GE.U32.AND P0, PT, R10, 0x4, PT ;  /* 0x000000040a00780c */ /* 0x000fe40003f06070 */
[----:B------:R-:W-:-:S04]  /*10b0*/  LOP3.LUT R0, R0, 0x3, RZ, 0xc0, !PT ;  /* 0x0000000300007812 */ /* 0x000fc800078ec0ff */
[----:B------:R-:W-:-:S07]  /*10c0*/  ISETP.NE.AND P1, PT, R0, RZ, PT ;  /* 0x000000ff0000720c */ /* 0x000fce0003f25270 */
[----:B------:R-:W-:Y:S06]  /*10d0*/  @!P0 BRA `(.L_x_26) ;  /* 0x0000000000288947 */ /* 0x000fec0003800000 */
[C---:B------:R-:W-:Y:S02]  /*10e0*/  IMAD R3, R6.reuse, 0x4, R3 ;  /* 0x0000000406037824 */ /* 0x040fe400078e0203 */
[----:B------:R-:W-:-:S03]  /*10f0*/  VIADD R6, R6, 0x4 ;  /* 0x0000000406067836 */ /* 0x000fc60000000000 */
[----:B------:R-:W2:Y:S04]  /*1100*/  LDS R8, [R3] ;  /* 0x0000000003087984 */ /* 0x000ea80000000800 */
[----:B------:R-:W0:Y:S04]  /*1110*/  LDS R7, [R3+0x4] ;  /* 0x0000040003077984 */ /* 0x000e280000000800 */
[----:B------:R-:W1:Y:S04]  /*1120*/  LDS R10, [R3+0x8] ;  /* 0x00000800030a7984 */ /* 0x000e680000000800 */
[----:B------:R-:W3:Y:S01]  /*1130*/  LDS R12, [R3+0xc] ;  /* 0x00000c00030c7984 */ /* 0x000ee20000000800 */
[----:B--2---:R-:W-:-:S04]  /*1140*/  FADD R8, R15, R8 ;  /* 0x000000080f087221 */ /* 0x004fc80000000000 */
[----:B0-----:R-:W-:-:S04]  /*1150*/  FADD R7, R8, R7 ;  /* 0x0000000708077221 */ /* 0x001fc80000000000 */
[----:B-1----:R-:W-:-:S04]  /*1160*/  FADD R7, R7, R10 ;  /* 0x0000000a07077221 */ /* 0x002fc80000000000 */
[----:B---3--:R-:W-:-:S07]  /*1170*/  FADD R15, R7, R12 ;  /* 0x0000000c070f7221 */ /* 0x008fce0000000000 */
.L_x_26:
[----:B------:R-:W-:Y:S05]  /*1180*/  @!P1 BRA `(.L_x_22) ;  /* 0x0000000000249947 */ /* 0x000fea0003800000 */
[----:B------:R-:W-:Y:S02]  /*1190*/  IMAD R6, R6, 0x4, R2 ;  /* 0x0000000406067824 */ /* 0x000fe400078e0202 */
[----:B------:R-:W-:-:S03]  /*11a0*/  IMAD.MOV R0, RZ, RZ, -R0 ;  /* 0x000000ffff007224 */ /* 0x000fc600078e0a00 */
[----:B------:R-:W-:-:S07]  /*11b0*/  IADD3 R6, PT, PT, R6, UR4, RZ ;  /* 0x0000000406067c10 */ /* 0x000fce000fffe0ff */
.L_x_27:
[----:B------:R0:W2:Y:S01]  /*11c0*/  LDS R8, [R6] ;  /* 0x0000000006087984 */ /* 0x0000a20000000800 */
[----:B------:R-:W-:-:S05]  /*11d0*/  VIADD R0, R0, 0x1 ;  /* 0x0000000100007836 */ /* 0x000fca0000000000 */
[----:B------:R-:W-:Y:S01]  /*11e0*/  ISETP.NE.AND P0, PT, R0, RZ, PT ;  /* 0x000000ff0000720c */ /* 0x000fe20003f05270 */
[----:B0-----:R-:W-:Y:S02]  /*11f0*/  VIADD R6, R6, 0x4 ;  /* 0x0000000406067836 */ /* 0x001fe40000000000 */
[----:B--2---:R-:W-:-:S10]  /*1200*/  FADD R15, R8, R15 ;  /* 0x0000000f080f7221 */ /* 0x004fd40000000000 */
[----:B------:R-:W-:Y:S05]  /*1210*/  @P0 BRA `(.L_x_27) ;  /* 0xfffffffc00e80947 */ /* 0x000fea000383ffff */
.L_x_22:
[----:B--2---:R0:W-:Y:S02]  /*1220*/  STS [R2+UR4], R15 ;  /* 0x0000000f02007988 */ /* 0x0041e40008000804 */
.L_x_21:
[----:B------:R-:W-:Y:S05]  /*1230*/  BSYNC.RECONVERGENT B0 ;  /* 0x0000000000007941 */ /* 0x000fea0003800200 */
.L_x_20:
[----:B------:R-:W-:Y:S01]  /*1240*/  BAR.SYNC.DEFER_BLOCKING 0x0 ;  /* 0x0000000000007b1d */ /* 0x000fe20000010000 */
[----:B------:R-:W-:-:S13]  /*1250*/  ISETP.GE.AND P0, PT, R21, R24, PT ;  /* 0x000000181500720c */ /* 0x000fda0003f06270 */
[----:B------:R-:W-:Y:S05]  /*1260*/  @P0 EXIT ;  /* 0x000000000000094d */ /* 0x000fea0003800000 */
[----:B------:R2:W3:Y:S01]  /*1270*/  LDS R3, [R2+UR4] ;  /* 0x0000000402037984 */ /* 0x0004e20008000800 */
[----:B------:R-:W4:Y:S02]  /*1280*/  LDCU UR4, c[0x0][0x394] ;  /* 0x00007280ff0477ac */ /* 0x000f240008000800 */
.L_x_30:
[----:B------:R-:W-:-:S05]  /*1290*/  IMAD.WIDE R6, R21, 0x4, R4 ;  /* 0x0000000415067825 */ /* 0x000fca00078e0204 */
[----:B------:R-:W5:Y:S01]  /*12a0*/  LDG.E R0, desc[UR8][R6.64] ;  /* 0x0000000806007981 */ /* 0x000f62000c1e1900 */
[----:B0-23--:R-:W0:Y:S01]  /*12b0*/  MUFU.RCP R2, R3 ;  /* 0x0000000300027308 */ /* 0x00de220000001000 */
[----:B------:R-:W-:Y:S01]  /*12c0*/  BSSY.RECONVERGENT B0, `(.L_x_28) ;  /* 0x000000b000007945 */ /* 0x000fe20003800200 */
[----:B0-----:R-:W-:-:S04]  /*12d0*/  FFMA R9, -R3, R2, 1 ;  /* 0x3f80000003097423 */ /* 0x001fc80000000102 */
[----:B------:R-:W-:Y:S02]  /*12e0*/  FFMA R9, R2, R9, R2 ;  /* 0x0000000902097223 */ /* 0x000fe40000000002 */
[----:B-----5:R-:W0:Y:S02]  /*12f0*/  FCHK P0, R0, R3 ;  /* 0x0000000300007302 */ /* 0x020e240000000000 */
[----:B------:R-:W-:-:S04]  /*1300*/  FFMA R2, R0, R9, RZ ;  /* 0x0000000900027223 */ /* 0x000fc800000000ff */
[----:B------:R-:W-:-:S04]  /*1310*/  FFMA R8, -R3, R2, R0 ;  /* 0x0000000203087223 */ /* 0x000fc80000000100 */
[----:B------:R-:W-:Y:S01]  /*1320*/  FFMA R9, R9, R8, R2 ;  /* 0x0000000809097223 */ /* 0x000fe20000000002 */
[----:B0-----:R-:W-:Y:S06]  /*1330*/  @!P0 BRA `(.L_x_29) ;  /* 0x00000000000c8947 */ /* 0x001fec0003800000 */
[----:B------:R-:W-:-:S07]  /*1340*/  MOV R2, 0x1360 ;  /* 0x0000136000027802 */ /* 0x000fce0000000f00 */
[----:B-1--4-:R-:W-:Y:S05]  /*1350*/  CALL.REL.NOINC `($__internal_0_$__cuda_sm3x_div_rn_noftz_f32_slowpath) ;  /* 0x00000000001c7944 */ /* 0x012fea0003c00000 */
[----:B------:R-:W-:-:S07]  /*1360*/  IMAD.MOV.U32 R9, RZ, RZ, R0 ;  /* 0x000000ffff097224 */ /* 0x000fce00078e0000 */
.L_x_29:
[----:B----4-:R-:W-:Y:S05]  /*1370*/  BSYNC.RECONVERGENT B0 ;  /* 0x0000000000007941 */ /* 0x010fea0003800200 */
.L_x_28:
[----:B------:R0:W-:Y:S01]  /*1380*/  STG.E desc[UR8][R6.64], R9 ;  /* 0x0000000906007986 */ /* 0x0001e2000c101908 */
[----:B------:R-:W-:-:S05]  /*1390*/  IMAD.IADD R21, R20, 0x1, R21 ;  /* 0x0000000114157824 */ /* 0x000fca00078e0215 */
[----:B------:R-:W-:-:S13]  /*13a0*/  ISETP.GE.AND P0, PT, R21, UR4, PT ;  /* 0x0000000415007c0c */ /* 0x000fda000bf06270 */
[----:B0-----:R-:W-:Y:S05]  /*13b0*/  @!P0 BRA `(.L_x_30) ;  /* 0xfffffffc00b48947 */ /* 0x001fea000383ffff */
[----:B------:R-:W-:Y:S05]  /*13c0*/  EXIT ;  /* 0x000000000000794d */ /* 0x000fea0003800000 */
        .weak           $__internal_0_$__cuda_sm3x_div_rn_noftz_f32_slowpath
        .type           $__internal_0_$__cuda_sm3x_div_rn_noftz_f32_slowpath,@function
        .size           $__internal_0_$__cuda_sm3x_div_rn_noftz_f32_slowpath,(.L_x_97 - $__internal_0_$__cuda_sm3x_div_rn_noftz_f32_slowpath)
$__internal_0_$__cuda_sm3x_div_rn_noftz_f32_slowpath:
[--C-:B------:R-:W-:Y:S01]  /*13d0*/  SHF.R.U32.HI R9, RZ, 0x17, R3.reuse ;  /* 0x00000017ff097819 */ /* 0x100fe20000011603 */
[----:B------:R-:W-:Y:S01]  /*13e0*/  BSSY.RECONVERGENT B1, `(.L_x_31) ;  /* 0x0000064000017945 */ /* 0x000fe20003800200 */
[--C-:B------:R-:W-:Y:S01]  /*13f0*/  SHF.R.U32.HI R8, RZ, 0x17, R0.reuse ;  /* 0x00000017ff087819 */ /* 0x100fe20000011600 */
[----:B------:R-:W-:Y:S01]  /*1400*/  IMAD.MOV.U32 R10, RZ, RZ, R0 ;  /* 0x000000ffff0a7224 */ /* 0x000fe200078e0000 */
[----:B------:R-:W-:Y:S01]  /*1410*/  LOP3.LUT R9, R9, 0xff, RZ, 0xc0, !PT ;  /* 0x000000ff09097812 */ /* 0x000fe200078ec0ff */
[----:B------:R-:W-:Y:S01]  /*1420*/  IMAD.MOV.U32 R11, RZ, RZ, R3 ;  /* 0x000000ffff0b7224 */ /* 0x000fe200078e0003 */
[----:B------:R-:W-:Y:S02]  /*1430*/  LOP3.LUT R14, R8, 0xff, RZ, 0xc0, !PT ;  /* 0x000000ff080e7812 */ /* 0x000fe400078ec0ff */
[----:B------:R-:W-:-:S03]  /*1440*/  IADD3 R12, PT, PT, R9, -0x1, RZ ;  /* 0xffffffff090c7810 */ /* 0x000fc60007ffe0ff */
[----:B------:R-:W-:Y:S01]  /*1450*/  VIADD R13, R14, 0xffffffff ;  /* 0xffffffff0e0d7836 */ /* 0x000fe20000000000 */
[----:B------:R-:W-:-:S04]  /*1460*/  ISETP.GT.U32.AND P0, PT, R12, 0xfd, PT ;  /* 0x000000fd0c00780c */ /* 0x000fc80003f04070 */
[----:B------:R-:W-:-:S13]  /*1470*/  ISETP.GT.U32.OR P0, PT, R13, 0xfd, P0 ;  /* 0x000000fd0d00780c */ /* 0x000fda0000704470 */
[----:B------:R-:W-:Y:S01]  /*1480*/  @!P0 IMAD.MOV.U32 R8, RZ, RZ, RZ ;  /* 0x000000ffff088224 */ /* 0x000fe200078e00ff */
[----:B------:R-:W-:Y:S06]  /*1490*/  @!P0 BRA `(.L_x_32) ;  /* 0x00000000005c8947 */ /* 0x000fec0003800000 */
[----:B------:R-:W-:Y:S02]  /*14a0*/  FSETP.GTU.FTZ.AND P1, PT, |R3|, +INF , PT ;  /* 0x7f8000000300780b */ /* 0x000fe40003f3c200 */
[----:B------:R-:W-:-:S04]  /*14b0*/  FSETP.GTU.FTZ.AND P0, PT, |R0|, +INF , PT ;  /* 0x7f8000000000780b */ /* 0x000fc80003f1c200 */
[----:B------:R-:W-:-:S13]  /*14c0*/  PLOP3.LUT P0, PT, P0, P1, PT, 0xf8, 0x8f ;  /* 0x00000000008f781c */ /* 0x000fda0000703f70 */
[----:B------:R-:W-:Y:S05]  /*14d0*/  @P0 BRA `(.L_x_33) ;  /* 0x00000004004c0947 */ /* 0x000fea0003800000 */
[----:B------:R-:W-:-:S13]  /*14e0*/  LOP3.LUT P0, RZ, R11, 0x7fffffff, R10, 0xc8, !PT ;  /* 0x7fffffff0bff7812 */ /* 0x000fda000780c80a */
[----:B------:R-:W-:Y:S05]  /*14f0*/  @!P0 BRA `(.L_x_34) ;  /* 0x00000004003c8947 */ /* 0x000fea0003800000 */
[C---:B------:R-:W-:Y:S02]  /*1500*/  FSETP.NEU.FTZ.AND P2, PT, |R0|.reuse, +INF , PT ;  /* 0x7f8000000000780b */ /* 0x040fe40003f5d200 */
[----:B------:R-:W-:Y:S02]  /*1510*/  FSETP.NEU.FTZ.AND P1, PT, |R3|, +INF , PT ;  /* 0x7f8000000300780b */ /* 0x000fe40003f3d200 */
[----:B------:R-:W-:-:S11]  /*1520*/  FSETP.NEU.FTZ.AND P0, PT, |R0|, +INF , PT ;  /* 0x7f8000000000780b */ /* 0x000fd60003f1d200 */
[----:B------:R-:W-:Y:S05]  /*1530*/  @!P1 BRA !P2, `(.L_x_34) ;  /* 0x00000004002c9947 */ /* 0x000fea0005000000 */
[----:B------:R-:W-:-:S04]  /*1540*/  LOP3.LUT P2, RZ, R10, 0x7fffffff, RZ, 0xc0, !PT ;  /* 0x7fffffff0aff7812 */ /* 0x000fc8000784c0ff */
[----:B------:R-:W-:-:S13]  /*1550*/  PLOP3.LUT P1, PT, P1, P2, PT, 0x2f, 0xf2 ;  /* 0x0000000000f2781c */ /* 0x000fda0000f24577 */
[----:B------:R-:W-:Y:S05]  /*1560*/  @P1 BRA `(.L_x_35) ;  /* 0x0000000400181947 */ /* 0x000fea0003800000 */
[----:B------:R-:W-:-:S04]  /*1570*/  LOP3.LUT P1, RZ, R11, 0x7fffffff, RZ, 0xc0, !PT ;  /* 0x7fffffff0bff7812 */ /* 0x000fc8000782c0ff */
[----:B------:R-:W-:-:S13]  /*1580*/  PLOP3.LUT P0, PT, P0, P1, PT, 0x2f, 0xf2 ;  /* 0x0000000000f2781c */ /* 0x000fda0000702577 */
[----:B------:R-:W-:Y:S05]  /*1590*/  @P0 BRA `(.L_x_36) ;  /* 0x0000000400000947 */ /* 0x000fea0003800000 */
[----:B------:R-:W-:Y:S02]  /*15a0*/  ISETP.GE.AND P0, PT, R13, RZ, PT ;  /* 0x000000ff0d00720c */ /* 0x000fe40003f06270 */
[----:B------:R-:W-:-:S11]  /*15b0*/  ISETP.GE.AND P1, PT, R12, RZ, PT ;  /* 0x000000ff0c00720c */ /* 0x000fd60003f26270 */
[----:B------:R-:W-:Y:S01]  /*15c0*/  @P0 MOV R8, RZ ;  /* 0x000000ff00080202 */ /* 0x000fe20000000f00 */
[----:B------:R-:W-:Y:S02]  /*15d0*/  @!P0 IMAD.MOV.U32 R8, RZ, RZ, -0x40 ;  /* 0xffffffc0ff088424 */ /* 0x000fe400078e00ff */
[----:B------:R-:W-:Y:S01]  /*15e0*/  @!P0 FFMA R10, R0, 1.84467440737095516160e+19, RZ ;  /* 0x5f800000000a8823 */ /* 0x000fe200000000ff */
[----:B------:R-:W-:Y:S01]  /*15f0*/  @!P1 FFMA R11, R3, 1.84467440737095516160e+19, RZ ;  /* 0x5f800000030b9823 */ /* 0x000fe200000000ff */
[----:B------:R-:W-:-:S07]  /*1600*/  @!P1 VIADD R8, R8, 0x40 ;  /* 0x0000004008089836 */ /* 0x000fce0000000000 */
.L_x_32:
[----:B------:R-:W-:Y:S01]  /*1610*/  LEA R0, R9, 0xc0800000, 0x17 ;  /* 0xc080000009007811 */ /* 0x000fe200078eb8ff */
[----:B------:R-:W-:Y:S04]  /*1620*/  BSSY.RECONVERGENT B2, `(.L_x_37) ;  /* 0x0000036000027945 */ /* 0x000fe80003800200 */
[----:B------:R-:W-:Y:S02]  /*1630*/  IMAD.IADD R12, R11, 0x1, -R0 ;  /* 0x000000010b0c7824 */ /* 0x000fe400078e0a00 */
[----:B------:R-:W-:Y:S02]  /*1640*/  VIADD R11, R14, 0xffffff81 ;  /* 0xffffff810e0b7836 */ /* 0x000fe40000000000 */
[----:B------:R-:W0:Y:S01]  /*1650*/  MUFU.RCP R13, R12 ;  /* 0x0000000c000d7308 */ /* 0x000e220000001000 */
[----:B------:R-:W-:Y:S01]  /*1660*/  FADD.FTZ R15, -R12, -RZ ;  /* 0x800000ff0c0f7221 */ /* 0x000fe20000010100 */
[C---:B------:R-:W-:Y:S01]  /*1670*/  IMAD R0, R11.reuse, -0x800000, R10 ;  /* 0xff8000000b007824 */ /* 0x040fe200078e020a */
[----:B------:R-:W-:-:S04]  /*1680*/  IADD3 R11, PT, PT, R11, 0x7f, -R9 ;  /* 0x0000007f0b0b7810 */ /* 0x000fc80007ffe809 */
[----:B------:R-:W-:Y:S01]  /*1690*/  IADD3 R11, PT, PT, R11, R8, RZ ;  /* 0x000000080b0b7210 */ /* 0x000fe20007ffe0ff */
[----:B0-----:R-:W-:-:S04]  /*16a0*/  FFMA R14, R13, R15, 1 ;  /* 0x3f8000000d0e7423 */ /* 0x001fc8000000000f */
[----:B------:R-:W-:-:S04]  /*16b0*/  FFMA R17, R13, R14, R13 ;  /* 0x0000000e0d117223 */ /* 0x000fc8000000000d */
[----:B------:R-:W-:-:S04]  /*16c0*/  FFMA R10, R0, R17, RZ ;  /* 0x00000011000a7223 */ /* 0x000fc800000000ff */
[----:B------:R-:W-:-:S04]  /*16d0*/  FFMA R13, R15, R10, R0 ;  /* 0x0000000a0f0d7223 */ /* 0x000fc80000000000 */
[----:B------:R-:W-:-:S04]  /*16e0*/  FFMA R14, R17, R13, R10 ;  /* 0x0000000d110e7223 */ /* 0x000fc8000000000a */
[----:B------:R-:W-:-:S04]  /*16f0*/  FFMA R15, R15, R14, R0 ;  /* 0x0000000e0f0f7223 */ /* 0x000fc80000000000 */
[----:B------:R-:W-:-:S05]  /*1700*/  FFMA R0, R17, R15, R14 ;  /* 0x0000000f11007223 */ /* 0x000fca000000000e */
[----:B------:R-:W-:-:S04]  /*1710*/  SHF.R.U32.HI R9, RZ, 0x17, R0 ;  /* 0x00000017ff097819 */ /* 0x000fc80000011600 */
[----:B------:R-:W-:-:S05]  /*1720*/  LOP3.LUT R9, R9, 0xff, RZ, 0xc0, !PT ;  /* 0x000000ff09097812 */ /* 0x000fca00078ec0ff */
[----:B------:R-:W-:-:S04]  /*1730*/  IMAD.IADD R12, R9, 0x1, R11 ;  /* 0x00000001090c7824 */ /* 0x000fc800078e020b */
[----:B------:R-:W-:-:S05]  /*1740*/  VIADD R8, R12, 0xffffffff ;  /* 0xffffffff0c087836 */ /* 0x000fca0000000000 */
[----:B------:R-:W-:-:S13]  /*1750*/  ISETP.GE.U32.AND P0, PT, R8, 0xfe, PT ;  /* 0x000000fe0800780c */ /* 0x000fda0003f06070 */
[----:B------:R-:W-:Y:S05]  /*1760*/  @!P0 BRA `(.L_x_38) ;  /* 0x0000000000808947 */ /* 0x000fea0003800000 */
[----:B------:R-:W-:-:S13]  /*1770*/  ISETP.GT.AND P0, PT, R12, 0xfe, PT ;  /* 0x000000fe0c00780c */ /* 0x000fda0003f04270 */
[----:B------:R-:W-:Y:S05]  /*1780*/  @P0 BRA `(.L_x_39) ;  /* 0x00000000006c0947 */ /* 0x000fea0003800000 */
[----:B------:R-:W-:-:S13]  /*1790*/  ISETP.GE.AND P0, PT, R12, 0x1, PT ;  /* 0x000000010c00780c */ /* 0x000fda0003f06270 */
[----:B------:R-:W-:Y:S05]  /*17a0*/  @P0 BRA `(.L_x_40) ;  /* 0x0000000000740947 */ /* 0x000fea0003800000 */
[----:B------:R-:W-:Y:S02]  /*17b0*/  ISETP.GE.AND P0, PT, R12, -0x18, PT ;  /* 0xffffffe80c00780c */ /* 0x000fe40003f06270 */
[----:B------:R-:W-:-:S11]  /*17c0*/  LOP3.LUT R0, R0, 0x80000000, RZ, 0xc0, !PT ;  /* 0x8000000000007812 */ /* 0x000fd600078ec0ff */
[----:B------:R-:W-:Y:S05]  /*17d0*/  @!P0 BRA `(.L_x_40) ;  /* 0x0000000000688947 */ /* 0x000fea0003800000 */
[CCC-:B------:R-:W-:Y:S01]  /*17e0*/  FFMA.RZ R8, R17.reuse, R15.reuse, R14.reuse ;  /* 0x0000000f11087223 */ /* 0x1c0fe2000000c00e */
[C---:B------:R-:W-:Y:S02]  /*17f0*/  VIADD R11, R12.reuse, 0x20 ;  /* 0x000000200c0b7836 */ /* 0x040fe40000000000 */
[CCC-:B------:R-:W-:Y:S01]  /*1800*/  FFMA.RM R9, R17.reuse, R15.reuse, R14.reuse ;  /* 0x0000000f11097223 */ /* 0x1c0fe2000000400e */
[----:B------:R-:W-:Y:S02]  /*1810*/  ISETP.NE.AND P2, PT, R12, RZ, PT ;  /* 0x000000ff0c00720c */ /* 0x000fe40003f45270 */
[----:B------:R-:W-:Y:S01]  /*1820*/  LOP3.LUT R10, R8, 0x7fffff, RZ, 0xc0, !PT ;  /* 0x007fffff080a7812 */ /* 0x000fe200078ec0ff */
[----:B------:R-:W-:Y:S01]  /*1830*/  FFMA.RP R8, R17, R15, R14 ;  /* 0x0000000f11087223 */ /* 0x000fe2000000800e */
[----:B------:R-:W-:Y:S01]  /*1840*/  ISETP.NE.AND P1, PT, R12, RZ, PT ;  /* 0x000000ff0c00720c */ /* 0x000fe20003f25270 */
[----:B------:R-:W-:Y:S01]  /*1850*/  IMAD.MOV R12, RZ, RZ, -R12 ;  /* 0x000000ffff0c7224 */ /* 0x000fe200078e0a0c */
[----:B------:R-:W-:-:S02]  /*1860*/  LOP3.LUT R10, R10, 0x800000, RZ, 0xfc, !PT ;  /* 0x008000000a0a7812 */ /* 0x000fc400078efcff */
[----:B------:R-:W-:Y:S02]  /*1870*/  FSETP.NEU.FTZ.AND P0, PT, R8, R9, PT ;  /* 0x000000090800720b */ /* 0x000fe40003f1d000 */
[----:B------:R-:W-:Y:S02]  /*1880*/  SHF.L.U32 R11, R10, R11, RZ ;  /* 0x0000000b0a0b7219 */ /* 0x000fe400000006ff */
[----:B------:R-:W-:Y:S02]  /*1890*/  SEL R9, R12, RZ, P2 ;  /* 0x000000ff0c097207 */ /* 0x000fe40001000000 */
[----:B------:R-:W-:Y:S02]  /*18a0*/  ISETP.NE.AND P1, PT, R11, RZ, P1 ;  /* 0x000000ff0b00720c */ /* 0x000fe40000f25270 */
[----:B------:R-:W-:Y:S02]  /*18b0*/  SHF.R.U32.HI R9, RZ, R9, R10 ;  /* 0x00000009ff097219 */ /* 0x000fe4000001160a */
[----:B------:R-:W-:-:S02]  /*18c0*/  PLOP3.LUT P0, PT, P0, P1, PT, 0xf8, 0x8f ;  /* 0x00000000008f781c */ /* 0x000fc40000703f70 */
[----:B------:R-:W-:Y:S02]  /*18d0*/  SHF.R.U32.HI R11, RZ, 0x1, R9 ;  /* 0x00000001ff0b7819 */ /* 0x000fe40000011609 */
[----:B------:R-:W-:-:S04]  /*18e0*/  SEL R8, RZ, 0x1, !P0 ;  /* 0x00000001ff087807 */ /* 0x000fc80004000000 */
[----:B------:R-:W-:-:S04]  /*18f0*/  LOP3.LUT R8, R8, 0x1, R11, 0xf8, !PT ;  /* 0x0000000108087812 */ /* 0x000fc800078ef80b */
[----:B------:R-:W-:-:S04]  /*1900*/  LOP3.LUT R8, R8, R9, RZ, 0xc0, !PT ;  /* 0x0000000908087212 */ /* 0x000fc800078ec0ff */
[----:B------:R-:W-:-:S04]  /*1910*/  IADD3 R11, PT, PT, R11, R8, RZ ;  /* 0x000000080b0b7210 */ /* 0x000fc80007ffe0ff */
[----:B------:R-:W-:Y:S01]  /*1920*/  LOP3.LUT R0, R11, R0, RZ, 0xfc, !PT ;  /* 0x000000000b007212 */ /* 0x000fe200078efcff */
[----:B------:R-:W-:Y:S06]  /*1930*/  BRA `(.L_x_40) ;  /* 0x0000000000107947 */ /* 0x000fec0003800000 */
.L_x_39:
[----:B------:R-:W-:-:S04]  /*1940*/  LOP3.LUT R0, R0, 0x80000000, RZ, 0xc0, !PT ;  /* 0x8000000000007812 */ /* 0x000fc800078ec0ff */
[----:B------:R-:W-:Y:S01]  /*1950*/  LOP3.LUT R0, R0, 0x7f800000, RZ, 0xfc, !PT ;  /* 0x7f80000000007812 */ /* 0x000fe200078efcff */
[----:B------:R-:W-:Y:S06]  /*1960*/  BRA `(.L_x_40) ;  /* 0x0000000000047947 */ /* 0x000fec0003800000 */
.L_x_38:
[----:B------:R-:W-:-:S07]  /*1970*/  IMAD R0, R11, 0x800000, R0 ;  /* 0x008000000b007824 */ /* 0x000fce00078e0200 */
.L_x_40:
[----:B------:R-:W-:Y:S05]  /*1980*/  BSYNC.RECONVERGENT B2 ;  /* 0x0000000000027941 */ /* 0x000fea0003800200 */
.L_x_37:
[----:B------:R-:W-:Y:S05]  /*1990*/  BRA `(.L_x_41) ;  /* 0x0000000000207947 */ /* 0x000fea0003800000 */
.L_x_36:
[----:B------:R-:W-:-:S04]  /*19a0*/  LOP3.LUT R0, R11, 0x80000000, R10, 0x48, !PT ;  /* 0x800000000b007812 */ /* 0x000fc800078e480a */
[----:B------:R-:W-:Y:S01]  /*19b0*/  LOP3.LUT R0, R0, 0x7f800000, RZ, 0xfc, !PT ;  /* 0x7f80000000007812 */ /* 0x000fe200078efcff */
[----:B------:R-:W-:Y:S06]  /*19c0*/  BRA `(.L_x_41) ;  /* 0x0000000000147947 */ /* 0x000fec0003800000 */
.L_x_35:
[----:B------:R-:W-:Y:S01]  /*19d0*/  LOP3.LUT R0, R11, 0x80000000, R10, 0x48, !PT ;  /* 0x800000000b007812 */ /* 0x000fe200078e480a */
[----:B------:R-:W-:Y:S06]  /*19e0*/  BRA `(.L_x_41) ;  /* 0x00000000000c7947 */ /* 0x000fec0003800000 */
.L_x_34:
[----:B------:R-:W0:Y:S01]  /*19f0*/  MUFU.RSQ R0, -QNAN ;  /* 0xffc0000000007908 */ /* 0x000e220000001400 */
[----:B------:R-:W-:Y:S05]  /*1a00*/  BRA `(.L_x_41) ;  /* 0x0000000000047947 */ /* 0x000fea0003800000 */
.L_x_33:
[----:B------:R-:W-:-:S07]  /*1a10*/  FADD.FTZ R0, R0, R3 ;  /* 0x0000000300007221 */ /* 0x000fce0000010000 */
.L_x_41:
[----:B------:R-:W-:Y:S05]  /*1a20*/  BSYNC.RECONVERGENT B1 ;  /* 0x0000000000017941 */ /* 0x000fea0003800200 */
.L_x_31:
[----:B------:R-:W-:Y:S02]  /*1a30*/  IMAD.MOV.U32 R8, RZ, RZ, R2 ;  /* 0x000000ffff087224 */ /* 0x000fe400078e0002 */
[----:B------:R-:W-:-:S04]  /*1a40*/  IMAD.MOV.U32 R9, RZ, RZ, 0x0 ;  /* 0x00000000ff097424 */ /* 0x000fc800078e00ff */
[----:B0-----:R-:W-:Y:S05]  /*1a50*/  RET.REL.NODEC R8 `(_Z23softmax_forward_kernel4PfS_ii) ;  /* 0xffffffe408687950 */ /* 0x001fea0003c3ffff */
.L_x_42:
        /* <DEDUP_REMOVED lines=10> */
.L_x_97:


//--------------------- .text._Z12scale_kernelPffiii --------------------------
	.section	.text._Z12scale_kernelPffiii,"ax",@progbits
	.align	128
        .global         _Z12scale_kernelPffiii
        .type           _Z12scale_kernelPffiii,@function
        .size           _Z12scale_kernelPffiii,(.L_x_106 - _Z12scale_kernelPffiii)
        .other          _Z12scale_kernelPffiii,@"STO_CUDA_ENTRY STV_DEFAULT"
_Z12scale_kernelPffiii:
.text._Z12scale_kernelPffiii:
[----:B------:R-:W-:Y:S01]  /*0000*/  LDC R1, c[0x0][0x37c] ;  /* 0x0000df00ff017b82 */ /* 0x000fe20000000800 */
[----:B------:R-:W0:Y:S07]  /*0010*/  S2R R6, SR_TID.X ;  /* 0x0000000000067919 */ /* 0x000e2e0000002100 */
[----:B------:R-:W1:Y:S01]  /*0020*/  LDC.64 R2, c[0x0][0x390] ;  /* 0x0000e400ff027b82 */ /* 0x000e620000000a00 */
[----:B------:R-:W1:Y:S07]  /*0030*/  LDCU UR5, c[0x0][0x38c] ;  /* 0x00007180ff0577ac */ /* 0x000e6e0008000800 */
[----:B------:R-:W0:Y:S08]  /*0040*/  S2UR UR4, SR_CTAID.X ;  /* 0x00000000000479c3 */ /* 0x000e300000002500 */
[----:B------:R-:W0:Y:S01]  /*0050*/  LDC R5, c[0x0][0x360] ;  /* 0x0000d800ff057b82 */ /* 0x000e220000000800 */
[----:B-1----:R-:W-:-:S04]  /*0060*/  IMAD R0, R2, UR5, RZ ;  /* 0x0000000502007c24 */ /* 0x002fc8000f8e02ff */
[-C--:B------:R-:W-:Y:S02]  /*0070*/  IMAD R4, R0, R3.reuse, RZ ;  /* 0x0000000300047224 */ /* 0x080fe400078e02ff */
[----:B0-----:R-:W-:Y:S02]  /*0080*/  IMAD R0, R5, UR4, R6 ;  /* 0x0000000405007c24 */ /* 0x001fe4000f8e0206 */
[----:B------:R-:W-:-:S05]  /*0090*/  IMAD R5, R4, R3, RZ ;  /* 0x0000000304057224 */ /* 0x000fca00078e02ff */
[----:B------:R-:W-:-:S13]  /*00a0*/  ISETP.GE.AND P0, PT, R0, R5, PT ;  /* 0x000000050000720c */ /* 0x000fda0003f06270 */
[----:B------:R-:W-:Y:S05]  /*00b0*/  @P0 EXIT ;  /* 0x000000000000094d */ /* 0x000fea0003800000 */
[----:B------:R-:W-:Y:S01]  /*00c0*/  IMAD R5, R3, R3, RZ ;  /* 0x0000000303057224 */ /* 0x000fe200078e02ff */
[----:B------:R-:W-:Y:S01]  /*00d0*/  IABS R12, R0 ;  /* 0x00000000000c7213 */ /* 0x000fe20000000000 */
[----:B------:R-:W0:Y:S01]  /*00e0*/  LDCU.64 UR4, c[0x0][0x358] ;  /* 0x00006b00ff0477ac */ /* 0x000e220008000a00 */
[----:B------:R-:W-:Y:S01]  /*00f0*/  ISETP.GE.AND P2, PT, R0, RZ, PT ;  /* 0x000000ff0000720c */ /* 0x000fe20003f46270 */
[----:B------:R-:W-:Y:S01]  /*0100*/  IMAD R4, R5, R2, RZ ;  /* 0x0000000205047224 */ /* 0x000fe200078e02ff */
[----:B------:R-:W-:-:S04]  /*0110*/  IABS R2, R5 ;  /* 0x0000000500027213 */ /* 0x000fc80000000000 */
[-C--:B------:R-:W-:Y:S02]  /*0120*/  IABS R9, R4.reuse ;  /* 0x0000000400097213 */ /* 0x080fe40000000000 */
[----:B------:R-:W-:Y:S02]  /*0130*/  IABS R13, R4 ;  /* 0x00000004000d7213 */ /* 0x000fe40000000000 */
[----:B------:R-:W1:Y:S08]  /*0140*/  I2F.RP R8, R9 ;  /* 0x0000000900087306 */ /* 0x000e700000209400 */
[----:B-1----:R-:W1:Y:S02]  /*0150*/  MUFU.RCP R8, R8 ;  /* 0x0000000800087308 */ /* 0x002e640000001000 */
[----:B-1----:R-:W-:-:S02]  /*0160*/  VIADD R6, R8, 0xffffffe ;  /* 0x0ffffffe08067836 */ /* 0x002fc40000000000 */
[----:B------:R-:W-:-:S04]  /*0170*/  IMAD.MOV R8, RZ, RZ, -R13 ;  /* 0x000000ffff087224 */ /* 0x000fc800078e0a0d */
[----:B------:R1:W2:Y:S02]  /*0180*/  F2I.FTZ.U32.TRUNC.NTZ R7, R6 ;  /* 0x0000000600077305 */ /* 0x0002a4000021f000 */
[----:B-1----:R-:W-:Y:S02]  /*0190*/  HFMA2 R6, -RZ, RZ, 0, 0 ;  /* 0x00000000ff067431 */ /* 0x002fe400000001ff */
[----:B--2---:R-:W-:-:S04]  /*01a0*/  IMAD.MOV R10, RZ, RZ, -R7 ;  /* 0x000000ffff0a7224 */ /* 0x004fc800078e0a07 */
[----:B------:R-:W-:Y:S02]  /*01b0*/  IMAD R11, R10, R9, RZ ;  /* 0x000000090a0b7224 */ /* 0x000fe400078e02ff */
[----:B------:R-:W1:Y:S02]  /*01c0*/  I2F.RP R10, R2 ;  /* 0x00000002000a7306 */ /* 0x000e640000209400 */
[----:B------:R-:W-:-:S04]  /*01d0*/  IMAD.HI.U32 R7, R7, R11, R6 ;  /* 0x0000000b07077227 */ /* 0x000fc800078e0006 */
[----:B------:R-:W-:Y:S01]  /*01e0*/  IMAD.MOV.U32 R6, RZ, RZ, R12 ;  /* 0x000000ffff067224 */ /* 0x000fe200078e000c */
[----:B------:R-:W-:-:S03]  /*01f0*/  IABS R12, R5 ;  /* 0x00000005000c7213 */ /* 0x000fc60000000000 */
[----:B------:R-:W-:-:S04]  /*0200*/  IMAD.HI.U32 R7, R7, R6, RZ ;  /* 0x0000000607077227 */ /* 0x000fc800078e00ff */
[----:B------:R-:W-:Y:S01]  /*0210*/  IMAD R6, R7, R8, R6 ;  /* 0x0000000807067224 */ /* 0x000fe200078e0206 */
[----:B-1----:R-:W1:Y:S01]  /*0220*/  MUFU.RCP R10, R10 ;  /* 0x0000000a000a7308 */ /* 0x002e620000001000 */
[----:B------:R-:W-:-:S03]  /*0230*/  IABS R8, R3 ;  /* 0x0000000300087213 */ /* 0x000fc60000000000 */
[----:B------:R-:W-:-:S13]  /*0240*/  ISETP.GT.U32.AND P0, PT, R9, R6, PT ;  /* 0x000000060900720c */ /* 0x000fda0003f04070 */
[----:B------:R-:W-:Y:S01]  /*0250*/  @!P0 IADD3 R6, PT, PT, R6, -R9, RZ ;  /* 0x8000000906068210 */ /* 0x000fe20007ffe0ff */
[----:B-1----:R-:W-:Y:S01]  /*0260*/  VIADD R7, R10, 0xffffffe ;  /* 0x0ffffffe0a077836 */ /* 0x002fe20000000000 */
[----:B------:R-:W-:Y:S02]  /*0270*/  ISETP.NE.AND P0, PT, R4, RZ, PT ;  /* 0x000000ff0400720c */ /* 0x000fe40003f05270 */
[----:B------:R-:W-:-:S03]  /*0280*/  ISETP.GT.U32.AND P1, PT, R9, R6, PT ;  /* 0x000000060900720c */ /* 0x000fc60003f24070 */
[----:B------:R-:W1:Y:S10]  /*0290*/  F2I.FTZ.U32.TRUNC.NTZ R7, R7 ;  /* 0x0000000700077305 */ /* 0x000e74000021f000 */
[----:B------:R-:W-:-:S04]  /*02a0*/  @!P1 IADD3 R6, PT, PT, R6, -R9, RZ ;  /* 0x8000000906069210 */ /* 0x000fc80007ffe0ff */
[----:B------:R-:W-:Y:S01]  /*02b0*/  MOV R9, R6 ;  /* 0x0000000600097202 */ /* 0x000fe20000000f00 */
[----:B------:R-:W-:Y:S02]  /*02c0*/  HFMA2 R6, -RZ, RZ, 0, 0 ;  /* 0x00000000ff067431 */ /* 0x000fe400000001ff */
[----:B-1----:R-:W-:Y:S02]  /*02d0*/  IMAD.MOV R11, RZ, RZ, -R7 ;  /* 0x000000ffff0b7224 */ /* 0x002fe400078e0a07 */
[----:B------:R-:W-:Y:S01]  /*02e0*/  @!P2 IMAD.MOV R9, RZ, RZ, -R9 ;  /* 0x000000ffff09a224 */ /* 0x000fe200078e0a09 */
[----:B------:R-:W-:Y:S01]  /*02f0*/  @!P0 LOP3.LUT R9, RZ, R4, RZ, 0x33, !PT ;  /* 0x00000004ff098212 */ /* 0x000fe200078e33ff */
[----:B------:R-:W-:Y:S01]  /*0300*/  IMAD R11, R11, R2, RZ ;  /* 0x000000020b0b7224 */ /* 0x000fe200078e02ff */
[----:B------:R-:W1:Y:S02]  /*0310*/  I2F.RP R4, R8 ;  /* 0x0000000800047306 */ /* 0x000e640000209400 */
[----:B------:R-:W-:Y:S01]  /*0320*/  IABS R10, R9 ;  /* 0x00000009000a7213 */ /* 0x000fe20000000000 */
[----:B------:R-:W-:Y:S01]  /*0330*/  IMAD.HI.U32 R6, R7, R11, R6 ;  /* 0x0000000b07067227 */ /* 0x000fe200078e0006 */
[----:B------:R-:W-:-:S02]  /*0340*/  ISETP.GE.AND P2, PT, R9, RZ, PT ;  /* 0x000000ff0900720c */ /* 0x000fc40003f46270 */
[----:B------:R-:W-:Y:S01]  /*0350*/  MOV R11, R10 ;  /* 0x0000000a000b7202 */ /* 0x000fe20000000f00 */
[----:B------:R-:W-:-:S04]  /*0360*/  IMAD.MOV R7, RZ, RZ, -R12 ;  /* 0x000000ffff077224 */ /* 0x000fc800078e0a0c */
[----:B------:R-:W-:-:S04]  /*0370*/  IMAD.HI.U32 R6, R6, R11, RZ ;  /* 0x0000000b06067227 */ /* 0x000fc800078e00ff */
[----:B------:R-:W-:Y:S01]  /*0380*/  IMAD R11, R6, R7, R11 ;  /* 0x00000007060b7224 */ /* 0x000fe200078e020b */
[----:B-1----:R-:W1:Y:S04]  /*0390*/  MUFU.RCP R4, R4 ;  /* 0x0000000400047308 */ /* 0x002e680000001000 */
[----:B------:R-:W-:-:S13]  /*03a0*/  ISETP.GT.U32.AND P0, PT, R2, R11, PT ;  /* 0x0000000b0200720c */ /* 0x000fda0003f04070 */
[----:B------:R-:W-:Y:S01]  /*03b0*/  @!P0 IMAD.IADD R11, R11, 0x1, -R2 ;  /* 0x000000010b0b8824 */ /* 0x000fe200078e0a02 */
[----:B-1----:R-:W-:Y:S02]  /*03c0*/  IADD3 R6, PT, PT, R4, 0xffffffe, RZ ;  /* 0x0ffffffe04067810 */ /* 0x002fe40007ffe0ff */
[----:B------:R-:W-:Y:S02]  /*03d0*/  ISETP.NE.AND P0, PT, R5, RZ, PT ;  /* 0x000000ff0500720c */ /* 0x000fe40003f05270 */
[----:B------:R-:W-:Y:S01]  /*03e0*/  ISETP.GT.U32.AND P1, PT, R2, R11, PT ;  /* 0x0000000b0200720c */ /* 0x000fe20003f24070 */
[----:B------:R1:W2:Y:S02]  /*03f0*/  F2I.FTZ.U32.TRUNC.NTZ R7, R6 ;  /* 0x0000000600077305 */ /* 0x0002a4000021f000 */
[----:B-1----:R-:W-:-:S10]  /*0400*/  HFMA2 R6, -RZ, RZ, 0, 0 ;  /* 0x00000000ff067431 */ /* 0x002fd400000001ff */
[----:B------:R-:W-:Y:S01]  /*0410*/  @!P1 IMAD.IADD R11, R11, 0x1, -R2 ;  /* 0x000000010b0b9824 */ /* 0x000fe200078e0a02 */
[----:B--2---:R-:W-:-:S03]  /*0420*/  IADD3 R9, PT, PT, RZ, -R7, RZ ;  /* 0x80000007ff097210 */ /* 0x004fc60007ffe0ff */
[----:B------:R-:W-:Y:S01]  /*0430*/  @!P2 IMAD.MOV R11, RZ, RZ, -R11 ;  /* 0x000000ffff0ba224 */ /* 0x000fe200078e0a0b */
[----:B------:R-:W-:Y:S01]  /*0440*/  @!P0 LOP3.LUT R11, RZ, R5, RZ, 0x33, !PT ;  /* 0x00000005ff0b8212 */ /* 0x000fe200078e33ff */
[----:B------:R-:W-:-:S03]  /*0450*/  IMAD R5, R9, R8, RZ ;  /* 0x0000000809057224 */ /* 0x000fc600078e02ff */
[----:B------:R-:W-:Y:S01]  /*0460*/  IABS R2, R11 ;  /* 0x0000000b00027213 */ /* 0x000fe20000000000 */
[----:B------:R-:W-:-:S04]  /*0470*/  IMAD.HI.U32 R6, R7, R5, R6 ;  /* 0x0000000507067227 */ /* 0x000fc800078e0006 */
[----:B------:R-:W-:-:S04]  /*0480*/  IMAD.MOV.U32 R5, RZ, RZ, R2 ;  /* 0x000000ffff057224 */ /* 0x000fc800078e0002 */
[----:B------:R-:W-:-:S05]  /*0490*/  IMAD.HI.U32 R6, R6, R5, RZ ;  /* 0x0000000506067227 */ /* 0x000fca00078e00ff */
[----:B------:R-:W-:-:S05]  /*04a0*/  IADD3 R2, PT, PT, -R6, RZ, RZ ;  /* 0x000000ff06027210 */ /* 0x000fca0007ffe1ff */
[----:B------:R-:W-:Y:S01]  /*04b0*/  IMAD R5, R8, R2, R5 ;  /* 0x0000000208057224 */ /* 0x000fe200078e0205 */
[----:B------:R-:W-:-:S04]  /*04c0*/  LOP3.LUT R2, R11, R3, RZ, 0x3c, !PT ;  /* 0x000000030b027212 */ /* 0x000fc800078e3cff */
[----:B------:R-:W-:Y:S02]  /*04d0*/  ISETP.GT.U32.AND P2, PT, R8, R5, PT ;  /* 0x000000050800720c */ /* 0x000fe40003f44070 */
[----:B------:R-:W-:-:S11]  /*04e0*/  ISETP.GE.AND P1, PT, R2, RZ, PT ;  /* 0x000000ff0200720c */ /* 0x000fd60003f26270 */
[----:B------:R-:W-:Y:S01]  /*04f0*/  @!P2 IMAD.IADD R5, R5, 0x1, -R8 ;  /* 0x000000010505a824 */ /* 0x000fe200078e0a08 */
[----:B------:R-:W-:Y:S02]  /*0500*/  @!P2 IADD3 R6, PT, PT, R6, 0x1, RZ ;  /* 0x000000010606a810 */ /* 0x000fe40007ffe0ff */
[----:B------:R-:W-:Y:S02]  /*0510*/  ISETP.NE.AND P2, PT, R3, RZ, PT ;  /* 0x000000ff0300720c */ /* 0x000fe40003f45270 */
[----:B------:R-:W-:-:S13]  /*0520*/  ISETP.GE.U32.AND P0, PT, R5, R8, PT ;  /* 0x000000080500720c */ /* 0x000fda0003f06070 */
[----:B------:R-:W-:-:S05]  /*0530*/  @P0 VIADD R6, R6, 0x1 ;  /* 0x0000000106060836 */ /* 0x000fca0000000000 */
[----:B------:R-:W-:Y:S02]  /*0540*/  @!P1 IADD3 R6, PT, PT, -R6, RZ, RZ ;  /* 0x000000ff06069210 */ /* 0x000fe40007ffe1ff */
[----:B------:R-:W-:-:S05]  /*0550*/  @!P2 LOP3.LUT R6, RZ, R3, RZ, 0x33, !PT ;  /* 0x00000003ff06a212 */ /* 0x000fca00078e33ff */
[----:B------:R-:W-:-:S04]  /*0560*/  IMAD.MOV R2, RZ, RZ, -R6 ;  /* 0x000000ffff027224 */ /* 0x000fc800078e0a06 */
[----:B------:R-:W-:-:S05]  /*0570*/  IMAD R3, R3, R2, R11 ;  /* 0x0000000203037224 */ /* 0x000fca00078e020b */
[----:B------:R-:W-:-:S13]  /*0580*/  ISETP.GT.AND P0, PT, R3, R6, PT ;  /* 0x000000060300720c */ /* 0x000fda0003f04270 */
[----:B------:R-:W1:Y:S01]  /*0590*/  @P0 LDC.64 R2, c[0x0][0x380] ;  /* 0x0000e000ff020b82 */ /* 0x000e620000000a00 */
[----:B------:R-:W-:Y:S01]  /*05a0*/  @P0 MOV R5, 0xff800000 ;  /* 0xff80000000050802 */ /* 0x000fe20000000f00 */
[----:B-1----:R-:W-:-:S05]  /*05b0*/  @P0 IMAD.WIDE R2, R0, 0x4, R2 ;  /* 0x0000000400020825 */ /* 0x002fca00078e0202 */
[----:B0-----:R0:W-:Y:S01]  /*05c0*/  @P0 STG.E desc[UR4][R2.64], R5 ;  /* 0x0000000502000986 */ /* 0x0011e2000c101904 */
[----:B------:R-:W-:Y:S05]  /*05d0*/  @P0 EXIT ;  /* 0x000000000000094d */ /* 0x000fea0003800000 */
[----:B0-----:R-:W0:Y:S01]  /*05e0*/  LDC.64 R2, c[0x0][0x380] ;  /* 0x0000e000ff027b82 */ /* 0x001e220000000a00 */
[----:B------:R-:W1:Y:S01]  /*05f0*/  LDCU UR6, c[0x0][0x388] ;  /* 0x00007100ff0677ac */ /* 0x000e620008000800 */
[----:B0-----:R-:W-:-:S05]  /*0600*/  IMAD.WIDE R2, R0, 0x4, R2 ;  /* 0x0000000400027825 */ /* 0x001fca00078e0202 */
[----:B------:R-:W1:Y:S02]  /*0610*/  LDG.E R5, desc[UR4][R2.64] ;  /* 0x0000000402057981 */ /* 0x000e64000c1e1900 */
[----:B-1----:R-:W-:-:S05]  /*0620*/  FMUL R5, R5, UR6 ;  /* 0x0000000605057c20 */ /* 0x002fca0008400000 */
[----:B------:R-:W-:Y:S01]  /*0630*/  STG.E desc[UR4][R2.64], R5 ;  /* 0x0000000502007986 */ /* 0x000fe2000c101904 */
[----:B------:R-:W-:Y:S05]  /*0640*/  EXIT ;  /* 0x000000000000794d */ /* 0x000fea0003800000 */
.L_x_43:
        /* <DEDUP_REMOVED lines=11> */
.L_x_106:


//--------------------- .text._Z16unpermute_kernelPfS_iiii --------------------------
	.section	.text._Z16unpermute_kernelPfS_iiii,"ax",@progbits
	.align	128
        .global         _Z16unpermute_kernelPfS_iiii
        .type           _Z16unpermute_kernelPfS_iiii,@function
        .size           _Z16unpermute_kernelPfS_iiii,(.L_x_107 - _Z16unpermute_kernelPfS_iiii)
        .other          _Z16unpermute_kernelPfS_iiii,@"STO_CUDA_ENTRY STV_DEFAULT"
_Z16unpermute_kernelPfS_iiii:
.text._Z16unpermute_kernelPfS_iiii:
[----:B------:R-:W-:Y:S01]  /*0000*/  LDC R1, c[0x0][0x37c] ;  /* 0x0000df00ff017b82 */ /* 0x000fe20000000800 */
[----:B------:R-:W0:Y:S07]  /*0010*/  S2R R9, SR_TID.X ;  /* 0x0000000000097919 */ /* 0x000e2e0000002100 */
[----:B------:R-:W1:Y:S08]  /*0020*/  LDC.64 R2, c[0x0][0x390] ;  /* 0x0000e400ff027b82 */ /* 0x000e700000000a00 */
[----:B------:R-:W2:Y:S08]  /*0030*/  LDC.64 R4, c[0x0][0x398] ;  /* 0x0000e600ff047b82 */ /* 0x000eb00000000a00 */
[----:B------:R-:W0:Y:S08]  /*0040*/  S2UR UR4, SR_CTAID.X ;  /* 0x00000000000479c3 */ /* 0x000e300000002500 */
[----:B------:R-:W0:Y:S01]  /*0050*/  LDC R6, c[0x0][0x360] ;  /* 0x0000d800ff067b82 */ /* 0x000e220000000800 */
[----:B-1----:R-:W-:-:S04]  /*0060*/  IMAD R7, R3, R2, RZ ;  /* 0x0000000203077224 */ /* 0x002fc800078e02ff */
[----:B--2---:R-:W-:-:S04]  /*0070*/  IMAD R0, R7, R4, RZ ;  /* 0x0000000407007224 */ /* 0x004fc800078e02ff */
[----:B------:R-:W-:Y:S02]  /*0080*/  IMAD R7, R0, R5, RZ ;  /* 0x0000000500077224 */ /* 0x000fe400078e02ff */
[----:B0-----:R-:W-:-:S05]  /*0090*/  IMAD R2, R6, UR4, R9 ;  /* 0x0000000406027c24 */ /* 0x001fca000f8e0209 */
[----:B------:R-:W-:-:S13]  /*00a0*/  ISETP.GE.AND P0, PT, R2, R7, PT ;  /* 0x000000070200720c */ /* 0x000fda0003f06270 */
[----:B------:R-:W-:Y:S05]  /*00b0*/  @P0 EXIT ;  /* 0x000000000000094d */ /* 0x000fea0003800000 */
[----:B------:R-:W0:Y:S01]  /*00c0*/  LDC.64 R10, c[0x0][0x380] ;  /* 0x0000e000ff0a7b82 */ /* 0x000e220000000a00 */
[----:B------:R-:W1:Y:S01]  /*00d0*/  LDCU.64 UR4, c[0x0][0x358] ;  /* 0x00006b00ff0477ac */ /* 0x000e620008000a00 */
[----:B------:R-:W-:-:S04]  /*00e0*/  IMAD R0, R3, R4, RZ ;  /* 0x0000000403007224 */ /* 0x000fc800078e02ff */
[----:B------:R-:W-:-:S05]  /*00f0*/  IMAD R7, R0, R5, RZ ;  /* 0x0000000500077224 */ /* 0x000fca00078e02ff */
[----:B------:R-:W-:-:S04]  /*0100*/  IABS R8, R7 ;  /* 0x0000000700087213 */ /* 0x000fc80000000000 */
[----:B------:R-:W2:Y:S01]  /*0110*/  I2F.RP R9, R8 ;  /* 0x0000000800097306 */ /* 0x000ea20000209400 */
[----:B0-----:R-:W-:-:S05]  /*0120*/  IMAD.WIDE R10, R2, 0x4, R10 ;  /* 0x00000004020a7825 */ /* 0x001fca00078e020a */
[----:B-1----:R0:W3:Y:S02]  /*0130*/  LDG.E R0, desc[UR4][R10.64] ;  /* 0x000000040a007981 */ /* 0x0020e4000c1e1900 */
[----:B--2---:R-:W1:Y:S01]  /*0140*/  MUFU.RCP R9, R9 ;  /* 0x0000000900097308 */ /* 0x004e620000001000 */
[----:B------:R-:W-:Y:S01]  /*0150*/  IABS R14, R7 ;  /* 0x00000007000e7213 */ /* 0x000fe20000000000 */
[----:B------:R-:W-:Y:S01]  /*0160*/  IMAD R6, R3, R5, RZ ;  /* 0x0000000503067224 */ /* 0x000fe200078e02ff */
[----:B0-----:R-:W-:-:S03]  /*0170*/  IABS R10, R2 ;  /* 0x00000002000a7213 */ /* 0x001fc60000000000 */
[----:B------:R-:W-:Y:S02]  /*0180*/  IMAD.MOV R11, RZ, RZ, -R14 ;  /* 0x000000ffff0b7224 */ /* 0x000fe400078e0a0e */
[----:B-1----:R-:W-:Y:S01]  /*0190*/  VIADD R12, R9, 0xffffffe ;  /* 0x0ffffffe090c7836 */ /* 0x002fe20000000000 */
[----:B------:R-:W-:-:S03]  /*01a0*/  IABS R9, R6 ;  /* 0x0000000600097213 */ /* 0x000fc60000000000 */
[----:B------:R0:W1:Y:S02]  /*01b0*/  F2I.FTZ.U32.TRUNC.NTZ R13, R12 ;  /* 0x0000000c000d7305 */ /* 0x000064000021f000 */
[----:B0-----:R-:W-:Y:S02]  /*01c0*/  HFMA2 R12, -RZ, RZ, 0, 0 ;  /* 0x00000000ff0c7431 */ /* 0x001fe400000001ff */
[----:B-1----:R-:W-:-:S04]  /*01d0*/  IMAD.MOV R15, RZ, RZ, -R13 ;  /* 0x000000ffff0f7224 */ /* 0x002fc800078e0a0d */
[----:B------:R-:W-:-:S04]  /*01e0*/  IMAD R15, R15, R8, RZ ;  /* 0x000000080f0f7224 */ /* 0x000fc800078e02ff */
[----:B------:R-:W-:Y:S02]  /*01f0*/  IMAD.HI.U32 R13, R13, R15, R12 ;  /* 0x0000000f0d0d7227 */ /* 0x000fe400078e000c */
[----:B------:R-:W0:Y:S04]  /*0200*/  I2F.RP R12, R9 ;  /* 0x00000009000c7306 */ /* 0x000e280000209400 */
[----:B------:R-:W-:-:S04]  /*0210*/  IMAD.HI.U32 R13, R13, R10, RZ ;  /* 0x0000000a0d0d7227 */ /* 0x000fc800078e00ff */
[----:B------:R-:W-:-:S05]  /*0220*/  IMAD R11, R13, R11, R10 ;  /* 0x0000000b0d0b7224 */ /* 0x000fca00078e020a */
[----:B------:R-:W-:Y:S01]  /*0230*/  ISETP.GT.U32.AND P2, PT, R8, R11, PT ;  /* 0x0000000b0800720c */ /* 0x000fe20003f44070 */
[----:B0-----:R-:W0:-:S12]  /*0240*/  MUFU.RCP R12, R12 ;  /* 0x0000000c000c7308 */ /* 0x001e180000001000 */
[-C--:B------:R-:W-:Y:S02]  /*0250*/  @!P2 IADD3 R11, PT, PT, R11, -R8.reuse, RZ ;  /* 0x800000080b0ba210 */ /* 0x080fe40007ffe0ff */
[----:B------:R-:W-:Y:S02]  /*0260*/  @!P2 IADD3 R13, PT, PT, R13, 0x1, RZ ;  /* 0x000000010d0da810 */ /* 0x000fe40007ffe0ff */
[----:B------:R-:W-:Y:S02]  /*0270*/  ISETP.GE.U32.AND P0, PT, R11, R8, PT ;  /* 0x000000080b00720c */ /* 0x000fe40003f06070 */
[----:B------:R-:W-:Y:S01]  /*0280*/  LOP3.LUT R8, R2, R7, RZ, 0x3c, !PT ;  /* 0x0000000702087212 */ /* 0x000fe200078e3cff */
[----:B0-----:R-:W-:Y:S01]  /*0290*/  VIADD R10, R12, 0xffffffe ;  /* 0x0ffffffe0c0a7836 */ /* 0x001fe20000000000 */
[----:B------:R-:W-:Y:S02]  /*02a0*/  ISETP.NE.AND P2, PT, R7, RZ, PT ;  /* 0x000000ff0700720c */ /* 0x000fe40003f45270 */
[----:B------:R-:W-:Y:S01]  /*02b0*/  ISETP.GE.AND P1, PT, R8, RZ, PT ;  /* 0x000000ff0800720c */ /* 0x000fe20003f26270 */
[----:B------:R0:W1:Y:S06]  /*02c0*/  F2I.FTZ.U32.TRUNC.NTZ R11, R10 ;  /* 0x0000000a000b7305 */ /* 0x00006c000021f000 */
[----:B------:R-:W-:-:S02]  /*02d0*/  @P0 VIADD R13, R13, 0x1 ;  /* 0x000000010d0d0836 */ /* 0x000fc40000000000 */
[----:B0-----:R-:W-:-:S03]  /*02e0*/  HFMA2 R10, -RZ, RZ, 0, 0 ;  /* 0x00000000ff0a7431 */ /* 0x001fc600000001ff */
[----:B------:R-:W-:Y:S02]  /*02f0*/  MOV R8, R13 ;  /* 0x0000000d00087202 */ /* 0x000fe40000000f00 */
[----:B-1----:R-:W-:-:S03]  /*0300*/  IADD3 R14, PT, PT, RZ, -R11, RZ ;  /* 0x8000000bff0e7210 */ /* 0x002fc60007ffe0ff */
[----:B------:R-:W-:Y:S01]  /*0310*/  @!P1 IMAD.MOV R8, RZ, RZ, -R8 ;  /* 0x000000ffff089224 */ /* 0x000fe200078e0a08 */
[----:B------:R-:W-:Y:S01]  /*0320*/  @!P2 LOP3.LUT R8, RZ, R7, RZ, 0x33, !PT ;  /* 0x00000007ff08a212 */ /* 0x000fe200078e33ff */
[----:B------:R-:W-:-:S04]  /*0330*/  IMAD R13, R14, R9, RZ ;  /* 0x000000090e0d7224 */ /* 0x000fc800078e02ff */
[----:B------:R-:W-:Y:S02]  /*0340*/  IMAD.MOV R12, RZ, RZ, -R8 ;  /* 0x000000ffff0c7224 */ /* 0x000fe400078e0a08 */
[----:B------:R-:W-:Y:S01]  /*0350*/  IMAD.HI.U32 R10, R11, R13, R10 ;  /* 0x0000000d0b0a7227 */ /* 0x000fe200078e000a */
[----:B------:R-:W-:-:S03]  /*0360*/  IABS R13, R5 ;  /* 0x00000005000d7213 */ /* 0x000fc60000000000 */
[----:B------:R-:W-:Y:S01]  /*0370*/  IMAD R7, R7, R12, R2 ;  /* 0x0000000c07077224 */ /* 0x000fe200078e0202 */
[----:B------:R-:W-:-:S04]  /*0380*/  IABS R12, R6 ;  /* 0x00000006000c7213 */ /* 0x000fc80000000000 */
[----:B------:R-:W-:Y:S01]  /*0390*/  IABS R2, R7 ;  /* 0x0000000700027213 */ /* 0x000fe20000000000 */
[----:B------:R-:W-:-:S03]  /*03a0*/  IMAD.MOV R12, RZ, RZ, -R12 ;  /* 0x000000ffff0c7224 */ /* 0x000fc600078e0a0c */
[----:B------:R-:W-:Y:S01]  /*03b0*/  MOV R11, R2 ;  /* 0x00000002000b7202 */ /* 0x000fe20000000f00 */
[----:B------:R-:W-:-:S04]  /*03c0*/  IMAD.MOV.U32 R2, RZ, RZ, R13 ;  /* 0x000000ffff027224 */ /* 0x000fc800078e000d */
[----:B------:R-:W-:Y:S01]  /*03d0*/  IMAD.HI.U32 R10, R10, R11, RZ ;  /* 0x0000000b0a0a7227 */ /* 0x000fe200078e00ff */
[----:B------:R-:W0:Y:S03]  /*03e0*/  I2F.RP R13, R2 ;  /* 0x00000002000d7306 */ /* 0x000e260000209400 */
[----:B------:R-:W-:-:S05]  /*03f0*/  IMAD R12, R10, R12, R11 ;  /* 0x0000000c0a0c7224 */ /* 0x000fca00078e020b */
[----:B------:R-:W-:Y:S01]  /*0400*/  ISETP.GT.U32.AND P2, PT, R9, R12, PT ;  /* 0x0000000c0900720c */ /* 0x000fe20003f44070 */
[----:B0-----:R-:W0:-:S12]  /*0410*/  MUFU.RCP R13, R13 ;  /* 0x0000000d000d7308 */ /* 0x001e180000001000 */
[-C--:B------:R-:W-:Y:S02]  /*0420*/  @!P2 IADD3 R12, PT, PT, R12, -R9.reuse, RZ ;  /* 0x800000090c0ca210 */ /* 0x080fe40007ffe0ff */
[----:B------:R-:W-:Y:S02]  /*0430*/  @!P2 IADD3 R10, PT, PT, R10, 0x1, RZ ;  /* 0x000000010a0aa810 */ /* 0x000fe40007ffe0ff */
[----:B------:R-:W-:Y:S02]  /*0440*/  ISETP.GE.U32.AND P0, PT, R12, R9, PT ;  /* 0x000000090c00720c */ /* 0x000fe40003f06070 */
[----:B------:R-:W-:Y:S02]  /*0450*/  LOP3.LUT R9, R7, R6, RZ, 0x3c, !PT ;  /* 0x0000000607097212 */ /* 0x000fe400078e3cff */
[----:B------:R-:W-:Y:S02]  /*0460*/  ISETP.NE.AND P2, PT, R6, RZ, PT ;  /* 0x000000ff0600720c */ /* 0x000fe40003f45270 */
[----:B------:R-:W-:Y:S01]  /*0470*/  ISETP.GE.AND P1, PT, R9, RZ, PT ;  /* 0x000000ff0900720c */ /* 0x000fe20003f26270 */
[----:B0-----:R-:W-:-:S06]  /*0480*/  VIADD R11, R13, 0xffffffe ;  /* 0x0ffffffe0d0b7836 */ /* 0x001fcc0000000000 */
[----:B------:R-:W-:Y:S01]  /*0490*/  @P0 VIADD R10, R10, 0x1 ;  /* 0x000000010a0a0836 */ /* 0x000fe20000000000 */
[----:B------:R-:W0:Y:S04]  /*04a0*/  F2I.FTZ.U32.TRUNC.NTZ R11, R11 ;  /* 0x0000000b000b7305 */ /* 0x000e28000021f000 */
[----:B------:R-:W-:Y:S01]  /*04b0*/  MOV R12, R10 ;  /* 0x0000000a000c7202 */ /* 0x000fe20000000f00 */
[----:B------:R-:W-:-:S04]  /*04c0*/  HFMA2 R10, -RZ, RZ, 0, 0 ;  /* 0x00000000ff0a7431 */ /* 0x000fc800000001ff */
[----:B------:R-:W-:Y:S01]  /*04d0*/  @!P1 IMAD.MOV R12, RZ, RZ, -R12 ;  /* 0x000000ffff0c9224 */ /* 0x000fe200078e0a0c */
[----:B------:R-:W-:-:S05]  /*04e0*/  @!P2 LOP3.LUT R12, RZ, R6, RZ, 0x33, !PT ;  /* 0x00000006ff0ca212 */ /* 0x000fca00078e33ff */
[----:B------:R-:W-:Y:S01]  /*04f0*/  IMAD.MOV R9, RZ, RZ, -R12 ;  /* 0x000000ffff097224 */ /* 0x000fe200078e0a0c */
[----:B0-----:R-:W-:-:S03]  /*0500*/  IADD3 R13, PT, PT, RZ, -R11, RZ ;  /* 0x8000000bff0d7210 */ /* 0x001fc60007ffe0ff */
[----:B------:R-:W-:Y:S02]  /*0510*/  IMAD R14, R6, R9, R7 ;  /* 0x00000009060e7224 */ /* 0x000fe400078e0207 */
[----:B------:R-:W-:-:S03]  /*0520*/  IMAD R7, R13, R2, RZ ;  /* 0x000000020d077224 */ /* 0x000fc600078e02ff */
[----:B------:R-:W-:Y:S01]  /*0530*/  IABS R6, R14 ;  /* 0x0000000e00067213 */ /* 0x000fe20000000000 */
[----:B------:R-:W-:-:S04]  /*0540*/  IMAD.HI.U32 R10, R11, R7, R10 ;  /* 0x000000070b0a7227 */ /* 0x000fc800078e000a */
[----:B------:R-:W-:-:S04]  /*0550*/  IMAD.MOV.U32 R7, RZ, RZ, R6 ;  /* 0x000000ffff077224 */ /* 0x000fc800078e0006 */
[----:B------:R-:W-:-:S05]  /*0560*/  IMAD.HI.U32 R10, R10, R7, RZ ;  /* 0x000000070a0a7227 */ /* 0x000fca00078e00ff */
[----:B------:R-:W-:-:S05]  /*0570*/  IADD3 R6, PT, PT, -R10, RZ, RZ ;  /* 0x000000ff0a067210 */ /* 0x000fca0007ffe1ff */
[----:B------:R-:W-:-:S05]  /*0580*/  IMAD R7, R2, R6, R7 ;  /* 0x0000000602077224 */ /* 0x000fca00078e0207 */
[----:B------:R-:W-:-:S13]  /*0590*/  ISETP.GT.U32.AND P2, PT, R2, R7, PT ;  /* 0x000000070200720c */ /* 0x000fda0003f44070 */
[----:B------:R-:W-:Y:S01]  /*05a0*/  @!P2 IMAD.IADD R7, R7, 0x1, -R2 ;  /* 0x000000010707a824 */ /* 0x000fe200078e0a02 */
[----:B------:R-:W-:Y:S02]  /*05b0*/  @!P2 IADD3 R10, PT, PT, R10, 0x1, RZ ;  /* 0x000000010a0aa810 */ /* 0x000fe40007ffe0ff */
[----:B------:R-:W-:Y:S02]  /*05c0*/  ISETP.NE.AND P2, PT, R5, RZ, PT ;  /* 0x000000ff0500720c */ /* 0x000fe40003f45270 */
[----:B------:R-:W-:Y:S02]  /*05d0*/  ISETP.GE.U32.AND P0, PT, R7, R2, PT ;  /* 0x000000020700720c */ /* 0x000fe40003f06070 */
[----:B------:R-:W-:Y:S01]  /*05e0*/  LOP3.LUT R2, R14, R5, RZ, 0x3c, !PT ;  /* 0x000000050e027212 */ /* 0x000fe200078e3cff */
[----:B------:R-:W0:Y:S03]  /*05f0*/  LDC.64 R6, c[0x0][0x388] ;  /* 0x0000e200ff067b82 */ /* 0x000e260000000a00 */
[----:B------:R-:W-:-:S07]  /*0600*/  ISETP.GE.AND P1, PT, R2, RZ, PT ;  /* 0x000000ff0200720c */ /* 0x000fce0003f26270 */
[----:B------:R-:W-:-:S06]  /*0610*/  @P0 VIADD R10, R10, 0x1 ;  /* 0x000000010a0a0836 */ /* 0x000fcc0000000000 */
[----:B------:R-:W-:Y:S02]  /*0620*/  @!P1 IADD3 R10, PT, PT, -R10, RZ, RZ ;  /* 0x000000ff0a0a9210 */ /* 0x000fe40007ffe1ff */
[----:B------:R-:W-:-:S04]  /*0630*/  @!P2 LOP3.LUT R10, RZ, R5, RZ, 0x33, !PT ;  /* 0x00000005ff0aa212 */ /* 0x000fc800078e33ff */
[----:B------:R-:W-:Y:S01]  /*0640*/  IADD3 R2, PT, PT, -R10, RZ, RZ ;  /* 0x000000ff0a027210 */ /* 0x000fe20007ffe1ff */
[----:B------:R-:W-:-:S04]  /*0650*/  IMAD R3, R8, R3, R10 ;  /* 0x0000000308037224 */ /* 0x000fc800078e020a */
[----:B------:R-:W-:Y:S02]  /*0660*/  IMAD R3, R3, R4, R12 ;  /* 0x0000000403037224 */ /* 0x000fe400078e020c */
[----:B------:R-:W-:-:S04]  /*0670*/  IMAD R2, R5, R2, R14 ;  /* 0x0000000205027224 */ /* 0x000fc800078e020e */
[----:B------:R-:W-:-:S04]  /*0680*/  IMAD R3, R3, R5, R2 ;  /* 0x0000000503037224 */ /* 0x000fc800078e0202 */
[----:B0-----:R-:W-:-:S05]  /*0690*/  IMAD.WIDE R2, R3, 0x4, R6 ;  /* 0x0000000403027825 */ /* 0x001fca00078e0206 */
[----:B---3--:R-:W-:Y:S01]  /*06a0*/  STG.E desc[UR4][R2.64], R0 ;  /* 0x0000000002007986 */ /* 0x008fe2000c101904 */
[----:B------:R-:W-:Y:S05]  /*06b0*/  EXIT ;  /* 0x000000000000794d */ /* 0x000fea0003800000 */
.L_x_44:
        /* <DEDUP_REMOVED lines=12> */
.L_x_107:


//--------------------- .text._Z14permute_kernelPfS_S_PKfiiii --------------------------
	.section	.text._Z14permute_kernelPfS_S_PKfiiii,"ax",@progbits
	.align	128
        .global         _Z14permute_kernelPfS_S_PKfiiii
        .type           _Z14permute_kernelPfS_S_PKfiiii,@function
        .size           _Z14permute_kernelPfS_S_PKfiiii,(.L_x_108 - _Z14permute_kernelPfS_S_PKfiiii)
        .other          _Z14permute_kernelPfS_S_PKfiiii,@"STO_CUDA_ENTRY STV_DEFAULT"
_Z14permute_kernelPfS_S_PKfiiii:
.text._Z14permute_kernelPfS_S_PKfiiii:
        /* <DEDUP_REMOVED lines=12> */
[----:B------:R-:W-:Y:S01]  /*00c0*/  IMAD R4, R5, R2, RZ ;  /* 0x0000000205047224 */ /* 0x000fe200078e02ff */
[----:B------:R-:W-:Y:S01]  /*00d0*/  IABS R12, R0 ;  /* 0x00000000000c7213 */ /* 0x000fe20000000000 */
[----:B------:R-:W0:Y:S02]  /*00e0*/  LDCU.64 UR4, c[0x0][0x358] ;  /* 0x00006b00ff0477ac */ /* 0x000e240008000a00 */
[----:B------:R-:W-:-:S05]  /*00f0*/  IMAD R9, R4, R3, RZ ;  /* 0x0000000304097224 */ /* 0x000fca00078e02ff */
[-C--:B------:R-:W-:Y:S02]  /*0100*/  IABS R11, R9.reuse ;  /* 0x00000009000b7213 */ /* 0x080fe40000000000 */
[----:B------:R-:W-:Y:S02]  /*0110*/  IABS R14, R9 ;  /* 0x00000009000e7213 */ /* 0x000fe40000000000 */
[----:B------:R-:W1:Y:S08]  /*0120*/  I2F.RP R8, R11 ;  /* 0x0000000b00087306 */ /* 0x000e700000209400 */
[----:B-1----:R-:W1:Y:S02]  /*0130*/  MUFU.RCP R8, R8 ;  /* 0x0000000800087308 */ /* 0x002e640000001000 */
[----:B-1----:R-:W-:-:S02]  /*0140*/  IADD3 R6, PT, PT, R8, 0xffffffe, RZ ;  /* 0x0ffffffe08067810 */ /* 0x002fc40007ffe0ff */
[----:B------:R-:W-:-:S04]  /*0150*/  IADD3 R8, PT, PT, RZ, -R14, RZ ;  /* 0x8000000eff087210 */ /* 0x000fc80007ffe0ff */
[----:B------:R1:W2:Y:S02]  /*0160*/  F2I.FTZ.U32.TRUNC.NTZ R7, R6 ;  /* 0x0000000600077305 */ /* 0x0002a4000021f000 */
[----:B-1----:R-:W-:Y:S02]  /*0170*/  HFMA2 R6, -RZ, RZ, 0, 0 ;  /* 0x00000000ff067431 */ /* 0x002fe400000001ff */
[----:B--2---:R-:W-:-:S04]  /*0180*/  IMAD.MOV R4, RZ, RZ, -R7 ;  /* 0x000000ffff047224 */ /* 0x004fc800078e0a07 */
[----:B------:R-:W-:Y:S02]  /*0190*/  IMAD R13, R4, R11, RZ ;  /* 0x0000000b040d7224 */ /* 0x000fe400078e02ff */
[----:B------:R-:W-:Y:S02]  /*01a0*/  IMAD R4, R5, R3, RZ ;  /* 0x0000000305047224 */ /* 0x000fe400078e02ff */
[----:B------:R-:W-:-:S03]  /*01b0*/  IMAD.HI.U32 R10, R7, R13, R6 ;  /* 0x0000000d070a7227 */ /* 0x000fc600078e0006 */
[----:B------:R-:W-:Y:S01]  /*01c0*/  IABS R7, R4 ;  /* 0x0000000400077213 */ /* 0x000fe20000000000 */
[----:B------:R-:W-:-:S03]  /*01d0*/  IMAD.MOV.U32 R13, RZ, RZ, R12 ;  /* 0x000000ffff0d7224 */ /* 0x000fc600078e000c */
[----:B------:R-:W1:Y:S01]  /*01e0*/  I2F.RP R12, R7 ;  /* 0x00000007000c7306 */ /* 0x000e620000209400 */
[----:B------:R-:W-:-:S04]  /*01f0*/  IMAD.HI.U32 R6, R10, R13, RZ ;  /* 0x0000000d0a067227 */ /* 0x000fc800078e00ff */
[----:B------:R-:W-:-:S05]  /*0200*/  IMAD R8, R6, R8, R13 ;  /* 0x0000000806087224 */ /* 0x000fca00078e020d */
[----:B------:R-:W-:Y:S01]  /*0210*/  ISETP.GT.U32.AND P2, PT, R11, R8, PT ;  /* 0x000000080b00720c */ /* 0x000fe20003f44070 */
[----:B-1----:R-:W1:-:S12]  /*0220*/  MUFU.RCP R12, R12 ;  /* 0x0000000c000c7308 */ /* 0x002e580000001000 */
[----:B------:R-:W-:Y:S02]  /*0230*/  @!P2 IMAD.IADD R8, R8, 0x1, -R11 ;  /* 0x000000010808a824 */ /* 0x000fe400078e0a0b */
[----:B------:R-:W-:Y:S01]  /*0240*/  @!P2 VIADD R6, R6, 0x1 ;  /* 0x000000010606a836 */ /* 0x000fe20000000000 */
[----:B------:R-:W-:Y:S02]  /*0250*/  ISETP.NE.AND P2, PT, R9, RZ, PT ;  /* 0x000000ff0900720c */ /* 0x000fe40003f45270 */
[----:B------:R-:W-:Y:S02]  /*0260*/  ISETP.GE.U32.AND P0, PT, R8, R11, PT ;  /* 0x0000000b0800720c */ /* 0x000fe40003f06070 */
[----:B------:R-:W-:Y:S02]  /*0270*/  LOP3.LUT R8, R0, R9, RZ, 0x3c, !PT ;  /* 0x0000000900087212 */ /* 0x000fe400078e3cff */
[----:B-1----:R-:W-:Y:S02]  /*0280*/  IADD3 R10, PT, PT, R12, 0xffffffe, RZ ;  /* 0x0ffffffe0c0a7810 */ /* 0x002fe40007ffe0ff */
[----:B------:R-:W-:-:S02]  /*0290*/  ISETP.GE.AND P1, PT, R8, RZ, PT ;  /* 0x000000ff0800720c */ /* 0x000fc40003f26270 */
[----:B------:R1:W2:Y:S05]  /*02a0*/  F2I.FTZ.U32.TRUNC.NTZ R11, R10 ;  /* 0x0000000a000b7305 */ /* 0x0002aa000021f000 */
[----:B------:R-:W-:Y:S02]  /*02b0*/  @P0 IADD3 R6, PT, PT, R6, 0x1, RZ ;  /* 0x0000000106060810 */ /* 0x000fe40007ffe0ff */
[----:B-1----:R-:W-:-:S04]  /*02c0*/  MOV R10, RZ ;  /* 0x000000ff000a7202 */ /* 0x002fc80000000f00 */
[----:B------:R-:W-:Y:S01]  /*02d0*/  @!P1 IMAD.MOV R6, RZ, RZ, -R6 ;  /* 0x000000ffff069224 */ /* 0x000fe200078e0a06 */
[----:B------:R-:W-:Y:S02]  /*02e0*/  @!P2 LOP3.LUT R6, RZ, R9, RZ, 0x33, !PT ;  /* 0x00000009ff06a212 */ /* 0x000fe400078e33ff */
[----:B--2---:R-:W-:-:S03]  /*02f0*/  IADD3 R12, PT, PT, RZ, -R11, RZ ;  /* 0x8000000bff0c7210 */ /* 0x004fc60007ffe0ff */
[----:B------:R-:W-:Y:S02]  /*0300*/  IMAD.MOV R8, RZ, RZ, -R6 ;  /* 0x000000ffff087224 */ /* 0x000fe400078e0a06 */
[----:B------:R-:W-:Y:S01]  /*0310*/  IMAD R13, R12, R7, RZ ;  /* 0x000000070c0d7224 */ /* 0x000fe200078e02ff */
[----:B------:R-:W-:Y:S01]  /*0320*/  IABS R12, R4 ;  /* 0x00000004000c7213 */ /* 0x000fe20000000000 */
[----:B------:R-:W-:Y:S02]  /*0330*/  IMAD R9, R9, R8, R0 ;  /* 0x0000000809097224 */ /* 0x000fe400078e0200 */
[----:B------:R-:W-:Y:S01]  /*0340*/  IMAD.HI.U32 R10, R11, R13, R10 ;  /* 0x0000000d0b0a7227 */ /* 0x000fe200078e000a */
[----:B------:R-:W-:Y:S02]  /*0350*/  IABS R13, R3 ;  /* 0x00000003000d7213 */ /* 0x000fe40000000000 */
[----:B------:R-:W-:Y:S01]  /*0360*/  IABS R8, R9 ;  /* 0x0000000900087213 */ /* 0x000fe20000000000 */
[----:B------:R-:W-:-:S03]  /*0370*/  IMAD.MOV R12, RZ, RZ, -R12 ;  /* 0x000000ffff0c7224 */ /* 0x000fc600078e0a0c */
[----:B------:R-:W-:Y:S01]  /*0380*/  MOV R11, R8 ;  /* 0x00000008000b7202 */ /* 0x000fe20000000f00 */
[----:B------:R-:W-:-:S04]  /*0390*/  IMAD.MOV.U32 R8, RZ, RZ, R13 ;  /* 0x000000ffff087224 */ /* 0x000fc800078e000d */
[----:B------:R-:W-:Y:S01]  /*03a0*/  IMAD.HI.U32 R10, R10, R11, RZ ;  /* 0x0000000b0a0a7227 */ /* 0x000fe200078e00ff */
[----:B------:R-:W1:Y:S03]  /*03b0*/  I2F.RP R13, R8 ;  /* 0x00000008000d7306 */ /* 0x000e660000209400 */
[----:B------:R-:W-:-:S05]  /*03c0*/  IMAD R12, R10, R12, R11 ;  /* 0x0000000c0a0c7224 */ /* 0x000fca00078e020b */
[----:B------:R-:W-:Y:S01]  /*03d0*/  ISETP.GT.U32.AND P2, PT, R7, R12, PT ;  /* 0x0000000c0700720c */ /* 0x000fe20003f44070 */
[----:B-1----:R-:W1:-:S12]  /*03e0*/  MUFU.RCP R13, R13 ;  /* 0x0000000d000d7308 */ /* 0x002e580000001000 */
[-C--:B------:R-:W-:Y:S02]  /*03f0*/  @!P2 IADD3 R12, PT, PT, R12, -R7.reuse, RZ ;  /* 0x800000070c0ca210 */ /* 0x080fe40007ffe0ff */
[----:B------:R-:W-:Y:S02]  /*0400*/  @!P2 IADD3 R10, PT, PT, R10, 0x1, RZ ;  /* 0x000000010a0aa810 */ /* 0x000fe40007ffe0ff */
[----:B------:R-:W-:Y:S02]  /*0410*/  ISETP.GE.U32.AND P0, PT, R12, R7, PT ;  /* 0x000000070c00720c */ /* 0x000fe40003f06070 */
[----:B------:R-:W-:Y:S02]  /*0420*/  LOP3.LUT R7, R9, R4, RZ, 0x3c, !PT ;  /* 0x0000000409077212 */ /* 0x000fe400078e3cff */
[----:B------:R-:W-:Y:S02]  /*0430*/  ISETP.NE.AND P2, PT, R4, RZ, PT ;  /* 0x000000ff0400720c */ /* 0x000fe40003f45270 */
[----:B------:R-:W-:Y:S01]  /*0440*/  ISETP.GE.AND P1, PT, R7, RZ, PT ;  /* 0x000000ff0700720c */ /* 0x000fe20003f26270 */
[----:B-1----:R-:W-:-:S06]  /*0450*/  VIADD R11, R13, 0xffffffe ;  /* 0x0ffffffe0d0b7836 */ /* 0x002fcc0000000000 */
[----:B------:R-:W-:Y:S01]  /*0460*/  @P0 IADD3 R10, PT, PT, R10, 0x1, RZ ;  /* 0x000000010a0a0810 */ /* 0x000fe20007ffe0ff */
[----:B------:R-:W1:Y:S04]  /*0470*/  F2I.FTZ.U32.TRUNC.NTZ R11, R11 ;  /* 0x0000000b000b7305 */ /* 0x000e68000021f000 */
[----:B------:R-:W-:-:S05]  /*0480*/  IMAD.MOV.U32 R7, RZ, RZ, R10 ;  /* 0x000000ffff077224 */ /* 0x000fca00078e000a */
[----:B------:R-:W-:Y:S02]  /*0490*/  @!P1 IADD3 R7, PT, PT, -R7, RZ, RZ ;  /* 0x000000ff07079210 */ /* 0x000fe40007ffe1ff */
[----:B------:R-:W-:Y:S02]  /*04a0*/  @!P2 LOP3.LUT R7, RZ, R4, RZ, 0x33, !PT ;  /* 0x00000004ff07a212 */ /* 0x000fe400078e33ff */
[----:B-1----:R-:W-:-:S03]  /*04b0*/  IADD3 R13, PT, PT, RZ, -R11, RZ ;  /* 0x8000000bff0d7210 */ /* 0x002fc60007ffe0ff */
[----:B------:R-:W-:-:S04]  /*04c0*/  IMAD.MOV R10, RZ, RZ, -R7 ;  /* 0x000000ffff0a7224 */ /* 0x000fc800078e0a07 */
[----:B------:R-:W-:Y:S02]  /*04d0*/  IMAD R12, R4, R10, R9 ;  /* 0x0000000a040c7224 */ /* 0x000fe400078e0209 */
[----:B------:R-:W-:Y:S02]  /*04e0*/  HFMA2 R10, -RZ, RZ, 0, 0 ;  /* 0x00000000ff0a7431 */ /* 0x000fe400000001ff */
[----:B------:R-:W-:Y:S01]  /*04f0*/  IMAD R9, R13, R8, RZ ;  /* 0x000000080d097224 */ /* 0x000fe200078e02ff */
[----:B------:R-:W-:-:S03]  /*0500*/  IABS R4, R12 ;  /* 0x0000000c00047213 */ /* 0x000fc60000000000 */
[----:B------:R-:W-:Y:S01]  /*0510*/  IMAD.HI.U32 R10, R11, R9, R10 ;  /* 0x000000090b0a7227 */ /* 0x000fe200078e000a */
[----:B------:R-:W-:-:S05]  /*0520*/  MOV R9, R4 ;  /* 0x0000000400097202 */ /* 0x000fca0000000f00 */
[----:B------:R-:W-:-:S04]  /*0530*/  IMAD.HI.U32 R10, R10, R9, RZ ;  /* 0x000000090a0a7227 */ /* 0x000fc800078e00ff */
[----:B------:R-:W-:-:S04]  /*0540*/  IMAD.MOV R4, RZ, RZ, -R10 ;  /* 0x000000ffff047224 */ /* 0x000fc800078e0a0a */
[----:B------:R-:W-:Y:S01]  /*0550*/  IMAD R9, R8, R4, R9 ;  /* 0x0000000408097224 */ /* 0x000fe200078e0209 */
[----:B------:R-:W-:-:S04]  /*0560*/  LOP3.LUT R4, R12, R3, RZ, 0x3c, !PT ;  /* 0x000000030c047212 */ /* 0x000fc800078e3cff */
[----:B------:R-:W-:Y:S02]  /*0570*/  ISETP.GT.U32.AND P2, PT, R8, R9, PT ;  /* 0x000000090800720c */ /* 0x000fe40003f44070 */
[----:B------:R-:W-:-:S11]  /*0580*/  ISETP.GE.AND P1, PT, R4, RZ, PT ;  /* 0x000000ff0400720c */ /* 0x000fd60003f26270 */
[-C--:B------:R-:W-:Y:S02]  /*0590*/  @!P2 IADD3 R9, PT, PT, R9, -R8.reuse, RZ ;  /* 0x800000080909a210 */ /* 0x080fe40007ffe0ff */
[----:B------:R-:W-:Y:S02]  /*05a0*/  @!P2 IADD3 R10, PT, PT, R10, 0x1, RZ ;  /* 0x000000010a0aa810 */ /* 0x000fe40007ffe0ff */
[----:B------:R-:W-:Y:S02]  /*05b0*/  ISETP.GE.U32.AND P0, PT, R9, R8, PT ;  /* 0x000000080900720c */ /* 0x000fe40003f06070 */
[----:B------:R-:W-:Y:S01]  /*05c0*/  ISETP.NE.AND P2, PT, R3, RZ, PT ;  /* 0x000000ff0300720c */ /* 0x000fe20003f45270 */
[----:B------:R-:W1:Y:S10]  /*05d0*/  LDC.64 R8, c[0x0][0x398] ;  /* 0x0000e600ff087b82 */ /* 0x000e740000000a00 */
[----:B------:R-:W-:-:S05]  /*05e0*/  @P0 VIADD R10, R10, 0x1 ;  /* 0x000000010a0a0836 */ /* 0x000fca0000000000 */
[----:B------:R-:W-:Y:S02]  /*05f0*/  @!P1 IADD3 R10, PT, PT, -R10, RZ, RZ ;  /* 0x000000ff0a0a9210 */ /* 0x000fe40007ffe1ff */
[----:B------:R-:W-:-:S04]  /*0600*/  @!P2 LOP3.LUT R10, RZ, R3, RZ, 0x33, !PT ;  /* 0x00000003ff0aa212 */ /* 0x000fc800078e33ff */
[----:B------:R-:W-:Y:S01]  /*0610*/  IADD3 R4, PT, PT, -R10, RZ, RZ ;  /* 0x000000ff0a047210 */ /* 0x000fe20007ffe1ff */
[----:B------:R-:W-:-:S04]  /*0620*/  IMAD R5, R6, R5, R10 ;  /* 0x0000000506057224 */ /* 0x000fc800078e020a */
[----:B------:R-:W-:Y:S02]  /*0630*/  IMAD R5, R5, 0x3, RZ ;  /* 0x0000000305057824 */ /* 0x000fe400078e02ff */
[----:B------:R-:W-:Y:S02]  /*0640*/  IMAD R4, R3, R4, R12 ;  /* 0x0000000403047224 */ /* 0x000fe400078e020c */
[----:B------:R-:W-:Y:S02]  /*0650*/  IMAD R5, R5, R2, R7 ;  /* 0x0000000205057224 */ /* 0x000fe400078e0207 */
[----:B------:R-:W2:Y:S02]  /*0660*/  LDC.64 R6, c[0x0][0x380] ;  /* 0x0000e000ff067b82 */ /* 0x000ea40000000a00 */
[----:B------:R-:W-:-:S04]  /*0670*/  IMAD R5, R5, R3, R4 ;  /* 0x0000000305057224 */ /* 0x000fc800078e0204 */
[----:B-1----:R-:W-:Y:S02]  /*0680*/  IMAD.WIDE R4, R5, 0x4, R8 ;  /* 0x0000000405047825 */ /* 0x002fe400078e0208 */
[----:B------:R-:W1:Y:S03]  /*0690*/  LDC.64 R8, c[0x0][0x388] ;  /* 0x0000e200ff087b82 */ /* 0x000e660000000a00 */
[----:B0-----:R0:W3:Y:S01]  /*06a0*/  LDG.E R13, desc[UR4][R4.64] ;  /* 0x00000004040d7981 */ /* 0x0010e2000c1e1900 */
[----:B------:R-:W-:Y:S02]  /*06b0*/  IMAD R11, R2, R3, RZ ;  /* 0x00000003020b7224 */ /* 0x000fe400078e02ff */
[----:B--2---:R-:W-:-:S04]  /*06c0*/  IMAD.WIDE R2, R0, 0x4, R6 ;  /* 0x0000000400027825 */ /* 0x004fc800078e0206 */
[----:B------:R-:W-:Y:S02]  /*06d0*/  IMAD.WIDE R6, R11, 0x4, R4 ;  /* 0x000000040b067825 */ /* 0x000fe400078e0204 */
[----:B0-----:R-:W0:Y:S01]  /*06e0*/  LDC.64 R4, c[0x0][0x390] ;  /* 0x0000e400ff047b82 */ /* 0x001e220000000a00 */
[----:B---3--:R-:W-:Y:S04]  /*06f0*/  STG.E desc[UR4][R2.64], R13 ;  /* 0x0000000d02007986 */ /* 0x008fe8000c101904 */
[----:B------:R-:W2:Y:S01]  /*0700*/  LDG.E R15, desc[UR4][R6.64] ;  /* 0x00000004060f7981 */ /* 0x000ea2000c1e1900 */
[----:B-1----:R-:W-:-:S04]  /*0710*/  IMAD.WIDE R8, R0, 0x4, R8 ;  /* 0x0000000400087825 */ /* 0x002fc800078e0208 */
[----:B------:R-:W-:Y:S01]  /*0720*/  IMAD.WIDE R10, R11, 0x4, R6 ;  /* 0x000000040b0a7825 */ /* 0x000fe200078e0206 */
[----:B--2---:R-:W-:Y:S05]  /*0730*/  STG.E desc[UR4][R8.64], R15 ;  /* 0x0000000f08007986 */ /* 0x004fea000c101904 */
[----:B------:R-:W2:Y:S01]  /*0740*/  LDG.E R11, desc[UR4][R10.64] ;  /* 0x000000040a0b7981 */ /* 0x000ea2000c1e1900 */
[----:B0-----:R-:W-:-:S05]  /*0750*/  IMAD.WIDE R4, R0, 0x4, R4 ;  /* 0x0000000400047825 */ /* 0x001fca00078e0204 */
[----:B--2---:R-:W-:Y:S01]  /*0760*/  STG.E desc[UR4][R4.64], R11 ;  /* 0x0000000b04007986 */ /* 0x004fe2000c101904 */
[----:B------:R-:W-:Y:S05]  /*0770*/  EXIT ;  /* 0x000000000000794d */ /* 0x000fea0003800000 */
.L_x_45:
        /* <DEDUP_REMOVED lines=16> */
.L_x_108:


//--------------------- .text._Z8add_biasPfS_iii  --------------------------
	.section	.text._Z8add_biasPfS_iii,"ax",@progbits
	.align	128
        .global         _Z8add_biasPfS_iii
        .type           _Z8add_biasPfS_iii,@function
        .size           _Z8add_biasPfS_iii,(.L_x_109 - _Z8add_biasPfS_iii)
        .other          _Z8add_biasPfS_iii,@"STO_CUDA_ENTRY STV_DEFAULT"
_Z8add_biasPfS_iii:
.text._Z8add_biasPfS_iii:
[----:B------:R-:W-:Y:S01]  /*0000*/  LDC R1, c[0x0][0x37c] ;  /* 0x0000df00ff017b82 */ /* 0x000fe20000000800 */
[----:B------:R-:W0:Y:S01]  /*0010*/  S2R R11, SR_TID.X ;  /* 0x00000000000b7919 */ /* 0x000e220000002100 */
[----:B------:R-:W1:Y:S06]  /*0020*/  LDCU.64 UR4, c[0x0][0x390] ;  /* 0x00007200ff0477ac */ /* 0x000e6c0008000a00 */
[----:B------:R-:W0:Y:S01]  /*0030*/  S2UR UR6, SR_CTAID.X ;  /* 0x00000000000679c3 */ /* 0x000e220000002500 */
[----:B------:R-:W2:Y:S07]  /*0040*/  LDCU UR7, c[0x0][0x398] ;  /* 0x00007300ff0777ac */ /* 0x000eae0008000800 */
[----:B------:R-:W0:Y:S01]  /*0050*/  LDC R2, c[0x0][0x360] ;  /* 0x0000d800ff027b82 */ /* 0x000e220000000800 */
[----:B-1----:R-:W-:Y:S01]  /*0060*/  UIMAD UR4, UR5, UR4, URZ ;  /* 0x00000004050472a4 */ /* 0x002fe2000f8e02ff */
[----:B------:R-:W1:Y:S01]  /*0070*/  LDCU UR5, c[0x0][0x370] ;  /* 0x00006e00ff0577ac */ /* 0x000e620008000800 */
[----:B--2---:R-:W-:-:S04]  /*0080*/  IMAD.U32 R3, RZ, RZ, UR7 ;  /* 0x00000007ff037e24 */ /* 0x004fc8000f8e00ff */
[----:B------:R-:W-:Y:S02]  /*0090*/  IMAD R0, R3, UR4, RZ ;  /* 0x0000000403007c24 */ /* 0x000fe4000f8e02ff */
[----:B0-----:R-:W-:-:S05]  /*00a0*/  IMAD R11, R2, UR6, R11 ;  /* 0x00000006020b7c24 */ /* 0x001fca000f8e020b */
[----:B------:R-:W-:Y:S01]  /*00b0*/  ISETP.GE.AND P0, PT, R11, R0, PT ;  /* 0x000000000b00720c */ /* 0x000fe20003f06270 */
[----:B-1----:R-:W-:-:S12]  /*00c0*/  IMAD R2, R2, UR5, RZ ;  /* 0x0000000502027c24 */ /* 0x002fd8000f8e02ff */
[----:B------:R-:W-:Y:S05]  /*00d0*/  @P0 EXIT ;  /* 0x000000000000094d */ /* 0x000fea0003800000 */
[----:B------:R-:W0:Y:S01]  /*00e0*/  I2F.U32.RP R9, R2 ;  /* 0x0000000200097306 */ /* 0x000e220000209000 */
[C---:B------:R-:W-:Y:S01]  /*00f0*/  IMAD.IADD R7, R2.reuse, 0x1, R11 ;  /* 0x0000000102077824 */ /* 0x040fe200078e020b */
[----:B------:R-:W-:Y:S01]  /*0100*/  IADD3 R13, PT, PT, RZ, -R2, RZ ;  /* 0x80000002ff0d7210 */ /* 0x000fe20007ffe0ff */
[----:B------:R-:W1:Y:S01]  /*0110*/  LDCU.64 UR4, c[0x0][0x358] ;  /* 0x00006b00ff0477ac */ /* 0x000e620008000a00 */
[----:B------:R-:W-:Y:S01]  /*0120*/  ISETP.NE.U32.AND P2, PT, R2, RZ, PT ;  /* 0x000000ff0200720c */ /* 0x000fe20003f45070 */
[----:B------:R-:W-:Y:S01]  /*0130*/  BSSY.RECONVERGENT B0, `(.L_x_46) ;  /* 0x0000041000007945 */ /* 0x000fe20003800200 */
[----:B------:R-:W-:Y:S01]  /*0140*/  ISETP.GE.AND P0, PT, R7, R0, PT ;  /* 0x000000000700720c */ /* 0x000fe20003f06270 */
[----:B------:R-:W2:Y:S01]  /*0150*/  LDCU UR6, c[0x0][0x398] ;  /* 0x00007300ff0677ac */ /* 0x000ea20008000800 */
[----:B------:R-:W-:Y:S02]  /*0160*/  VIMNMX R6, PT, PT, R0, R7, !PT ;  /* 0x0000000700067248 */ /* 0x000fe40007fe0100 */
[----:B------:R-:W-:-:S04]  /*0170*/  SEL R8, RZ, 0x1, P0 ;  /* 0x00000001ff087807 */ /* 0x000fc80000000000 */
[----:B------:R-:W-:Y:S01]  /*0180*/  IADD3 R7, PT, PT, R6, -R7, -R8 ;  /* 0x8000000706077210 */ /* 0x000fe20007ffe808 */
[----:B0-----:R-:W0:Y:S02]  /*0190*/  MUFU.RCP R9, R9 ;  /* 0x0000000900097308 */ /* 0x001e240000001000 */
[----:B0-----:R-:W-:-:S06]  /*01a0*/  VIADD R4, R9, 0xffffffe ;  /* 0x0ffffffe09047836 */ /* 0x001fcc0000000000 */
[----:B------:R0:W3:Y:S02]  /*01b0*/  F2I.FTZ.U32.TRUNC.NTZ R5, R4 ;  /* 0x0000000400057305 */ /* 0x0000e4000021f000 */
[----:B0-----:R-:W-:Y:S02]  /*01c0*/  IMAD.MOV.U32 R4, RZ, RZ, RZ ;  /* 0x000000ffff047224 */ /* 0x001fe400078e00ff */
[----:B---3--:R-:W-:-:S04]  /*01d0*/  IMAD R13, R13, R5, RZ ;  /* 0x000000050d0d7224 */ /* 0x008fc800078e02ff */
[----:B------:R-:W-:-:S06]  /*01e0*/  IMAD.HI.U32 R10, R5, R13, R4 ;  /* 0x0000000d050a7227 */ /* 0x000fcc00078e0004 */
[----:B------:R-:W-:-:S05]  /*01f0*/  IMAD.HI.U32 R5, R10, R7, RZ ;  /* 0x000000070a057227 */ /* 0x000fca00078e00ff */
[----:B------:R-:W-:-:S05]  /*0200*/  IADD3 R4, PT, PT, -R5, RZ, RZ ;  /* 0x000000ff05047210 */ /* 0x000fca0007ffe1ff */
[----:B------:R-:W-:-:S05]  /*0210*/  IMAD R7, R2, R4, R7 ;  /* 0x0000000402077224 */ /* 0x000fca00078e0207 */
[----:B------:R-:W-:-:S13]  /*0220*/  ISETP.GE.U32.AND P0, PT, R7, R2, PT ;  /* 0x000000020700720c */ /* 0x000fda0003f06070 */
[----:B------:R-:W-:Y:S02]  /*0230*/  @P0 IMAD.IADD R7, R7, 0x1, -R2 ;  /* 0x0000000107070824 */ /* 0x000fe400078e0a02 */
[----:B------:R-:W-:-:S03]  /*0240*/  @P0 VIADD R5, R5, 0x1 ;  /* 0x0000000105050836 */ /* 0x000fc60000000000 */
[----:B------:R-:W-:-:S13]  /*0250*/  ISETP.GE.U32.AND P1, PT, R7, R2, PT ;  /* 0x000000020700720c */ /* 0x000fda0003f26070 */
[----:B------:R-:W-:Y:S02]  /*0260*/  @P1 IADD3 R5, PT, PT, R5, 0x1, RZ ;  /* 0x0000000105051810 */ /* 0x000fe40007ffe0ff */
[----:B------:R-:W-:-:S05]  /*0270*/  @!P2 LOP3.LUT R5, RZ, R2, RZ, 0x33, !PT ;  /* 0x00000002ff05a212 */ /* 0x000fca00078e33ff */
[----:B------:R-:W-:-:S05]  /*0280*/  IMAD.IADD R8, R8, 0x1, R5 ;  /* 0x0000000108087824 */ /* 0x000fca00078e0205 */
[C---:B------:R-:W-:Y:S02]  /*0290*/  LOP3.LUT R4, R8.reuse, 0x3, RZ, 0xc0, !PT ;  /* 0x0000000308047812 */ /* 0x040fe400078ec0ff */
[----:B------:R-:W-:Y:S02]  /*02a0*/  ISETP.GE.U32.AND P0, PT, R8, 0x3, PT ;  /* 0x000000030800780c */ /* 0x000fe40003f06070 */
[----:B------:R-:W-:-:S13]  /*02b0*/  ISETP.NE.AND P1, PT, R4, 0x3, PT ;  /* 0x000000030400780c */ /* 0x000fda0003f25270 */
[----:B-12---:R-:W-:Y:S05]  /*02c0*/  @!P1 BRA `(.L_x_47) ;  /* 0x00000000009c9947 */ /* 0x006fea0003800000 */
[-C--:B------:R-:W-:Y:S01]  /*02d0*/  IABS R10, R3.reuse ;  /* 0x00000003000a7213 */ /* 0x080fe20000000000 */
[----:B------:R-:W0:Y:S01]  /*02e0*/  LDC.64 R4, c[0x0][0x380] ;  /* 0x0000e000ff047b82 */ /* 0x000e220000000a00 */
[----:B------:R-:W-:Y:S01]  /*02f0*/  VIADD R8, R8, 0x1 ;  /* 0x0000000108087836 */ /* 0x000fe20000000000 */
[----:B------:R-:W-:Y:S01]  /*0300*/  ISETP.NE.AND P1, PT, R3, RZ, PT ;  /* 0x000000ff0300720c */ /* 0x000fe20003f25270 */
[----:B------:R-:W1:Y:S01]  /*0310*/  I2F.RP R13, R10 ;  /* 0x0000000a000d7306 */ /* 0x000e620000209400 */
[----:B------:R-:W-:Y:S02]  /*0320*/  LOP3.LUT R16, RZ, R3, RZ, 0x33, !PT ;  /* 0x00000003ff107212 */ /* 0x000fe400078e33ff */
[----:B------:R-:W-:Y:S01]  /*0330*/  LOP3.LUT R12, R8, 0x3, RZ, 0xc0, !PT ;  /* 0x00000003080c7812 */ /* 0x000fe200078ec0ff */
[----:B------:R-:W-:Y:S01]  /*0340*/  IMAD.MOV.U32 R8, RZ, RZ, RZ ;  /* 0x000000ffff087224 */ /* 0x000fe200078e00ff */
[----:B------:R-:W2:Y:S02]  /*0350*/  LDC.64 R6, c[0x0][0x388] ;  /* 0x0000e200ff067b82 */ /* 0x000ea40000000a00 */
[----:B------:R-:W-:Y:S01]  /*0360*/  IADD3 R14, PT, PT, -R12, RZ, RZ ;  /* 0x000000ff0c0e7210 */ /* 0x000fe20007ffe1ff */
[----:B-1----:R-:W1:Y:S02]  /*0370*/  MUFU.RCP R13, R13 ;  /* 0x0000000d000d7308 */ /* 0x002e640000001000 */
[----:B-1----:R-:W-:-:S06]  /*0380*/  VIADD R9, R13, 0xffffffe ;  /* 0x0ffffffe0d097836 */ /* 0x002fcc0000000000 */
[----:B------:R-:W1:Y:S02]  /*0390*/  F2I.FTZ.U32.TRUNC.NTZ R9, R9 ;  /* 0x0000000900097305 */ /* 0x000e64000021f000 */
[----:B-1----:R-:W-:-:S05]  /*03a0*/  IADD3 R15, PT, PT, RZ, -R9, RZ ;  /* 0x80000009ff0f7210 */ /* 0x002fca0007ffe0ff */
[----:B------:R-:W-:-:S04]  /*03b0*/  IMAD R15, R15, R10, RZ ;  /* 0x0000000a0f0f7224 */ /* 0x000fc800078e02ff */
[----:B0-2---:R-:W-:-:S07]  /*03c0*/  IMAD.HI.U32 R15, R9, R15, R8 ;  /* 0x0000000f090f7227 */ /* 0x005fce00078e0008 */
.L_x_48:
[----:B------:R-:W-:Y:S01]  /*03d0*/  IABS R12, R11 ;  /* 0x0000000b000c7213 */ /* 0x000fe20000000000 */
[----:B------:R-:W-:Y:S01]  /*03e0*/  IMAD.U32 R3, RZ, RZ, UR6 ;  /* 0x00000006ff037e24 */ /* 0x000fe2000f8e00ff */
[----:B------:R-:W-:-:S03]  /*03f0*/  ISETP.GE.AND P3, PT, R11, RZ, PT ;  /* 0x000000ff0b00720c */ /* 0x000fc60003f66270 */
[----:B0-----:R-:W-:Y:S01]  /*0400*/  IMAD.HI.U32 R8, R15, R12, RZ ;  /* 0x0000000c0f087227 */ /* 0x001fe200078e00ff */
[----:B------:R-:W-:-:S03]  /*0410*/  IABS R18, R3 ;  /* 0x0000000300127213 */ /* 0x000fc60000000000 */
[----:B------:R-:W-:-:S04]  /*0420*/  IMAD.MOV R9, RZ, RZ, -R8 ;  /* 0x000000ffff097224 */ /* 0x000fc800078e0a08 */
[----:B------:R-:W-:-:S05]  /*0430*/  IMAD R9, R18, R9, R12 ;  /* 0x0000000912097224 */ /* 0x000fca00078e020c */
[----:B------:R-:W-:-:S13]  /*0440*/  ISETP.GT.U32.AND P2, PT, R10, R9, PT ;  /* 0x000000090a00720c */ /* 0x000fda0003f44070 */
[----:B------:R-:W-:-:S04]  /*0450*/  @!P2 IADD3 R9, PT, PT, R9, -R18, RZ ;  /* 0x800000120909a210 */ /* 0x000fc80007ffe0ff */
[----:B------:R-:W-:-:S13]  /*0460*/  ISETP.GT.U32.AND P2, PT, R10, R9, PT ;  /* 0x000000090a00720c */ /* 0x000fda0003f44070 */
[----:B------:R-:W-:-:S04]  /*0470*/  @!P2 IMAD.IADD R9, R9, 0x1, -R18 ;  /* 0x000000010909a824 */ /* 0x000fc800078e0a12 */
[----:B------:R-:W-:-:S05]  /*0480*/  @!P3 IMAD.MOV R9, RZ, RZ, -R9 ;  /* 0x000000ffff09b224 */ /* 0x000fca00078e0a09 */
[----:B------:R-:W-:Y:S01]  /*0490*/  SEL R13, R16, R9, !P1 ;  /* 0x00000009100d7207 */ /* 0x000fe20004800000 */
[----:B------:R-:W-:-:S04]  /*04a0*/  IMAD.WIDE R8, R11, 0x4, R4 ;  /* 0x000000040b087825 */ /* 0x000fc800078e0204 */
[----:B------:R-:W-:Y:S01]  /*04b0*/  IMAD.WIDE R12, R13, 0x4, R6 ;  /* 0x000000040d0c7825 */ /* 0x000fe200078e0206 */
[----:B------:R-:W2:Y:S05]  /*04c0*/  LDG.E R17, desc[UR4][R8.64] ;  /* 0x0000000408117981 */ /* 0x000eaa000c1e1900 */
[----:B------:R-:W2:Y:S01]  /*04d0*/  LDG.E R12, desc[UR4][R12.64] ;  /* 0x000000040c0c7981 */ /* 0x000ea2000c1e1900 */
[----:B------:R-:W-:Y:S01]  /*04e0*/  IADD3 R14, PT, PT, R14, 0x1, RZ ;  /* 0x000000010e0e7810 */ /* 0x000fe20007ffe0ff */
[----:B------:R-:W-:-:S03]  /*04f0*/  IMAD.IADD R11, R2, 0x1, R11 ;  /* 0x00000001020b7824 */ /* 0x000fc600078e020b */
[----:B------:R-:W-:Y:S01]  /*0500*/  ISETP.NE.AND P2, PT, R14, RZ, PT ;  /* 0x000000ff0e00720c */ /* 0x000fe20003f45270 */
[----:B--2---:R-:W-:-:S05]  /*0510*/  FADD R17, R12, R17 ;  /* 0x000000110c117221 */ /* 0x004fca0000000000 */
[----:B------:R0:W-:Y:S07]  /*0520*/  STG.E desc[UR4][R8.64], R17 ;  /* 0x0000001108007986 */ /* 0x0001ee000c101904 */
[----:B------:R-:W-:Y:S05]  /*0530*/  @P2 BRA `(.L_x_48) ;  /* 0xfffffffc00a42947 */ /* 0x000fea000383ffff */
.L_x_47:
[----:B------:R-:W-:Y:S05]  /*0540*/  BSYNC.RECONVERGENT B0 ;  /* 0x0000000000007941 */ /* 0x000fea0003800200 */
.L_x_46:
[----:B------:R-:W-:Y:S05]  /*0550*/  @!P0 EXIT ;  /* 0x000000000000894d */ /* 0x000fea0003800000 */
[----:B------:R-:W-:Y:S01]  /*0560*/  IABS R15, R3 ;  /* 0x00000003000f7213 */ /* 0x000fe20000000000 */
[----:B------:R-:W1:Y:S03]  /*0570*/  LDC.64 R4, c[0x0][0x380] ;  /* 0x0000e000ff047b82 */ /* 0x000e660000000a00 */
[----:B------:R-:W2:Y:S05]  /*0580*/  I2F.RP R10, R15 ;  /* 0x0000000f000a7306 */ /* 0x000eaa0000209400 */
[----:B------:R-:W3:Y:S08]  /*0590*/  LDC R3, c[0x0][0x398] ;  /* 0x0000e600ff037b82 */ /* 0x000ef00000000800 */
[----:B------:R-:W4:Y:S01]  /*05a0*/  LDC.64 R6, c[0x0][0x388] ;  /* 0x0000e200ff067b82 */ /* 0x000f220000000a00 */
[----:B--2---:R-:W0:Y:S02]  /*05b0*/  MUFU.RCP R10, R10 ;  /* 0x0000000a000a7308 */ /* 0x004e240000001000 */
[----:B0-----:R-:W-:-:S06]  /*05c0*/  VIADD R8, R10, 0xffffffe ;  /* 0x0ffffffe0a087836 */ /* 0x001fcc0000000000 */
[----:B------:R0:W2:Y:S02]  /*05d0*/  F2I.FTZ.U32.TRUNC.NTZ R9, R8 ;  /* 0x0000000800097305 */ /* 0x0000a4000021f000 */
[----:B0-----:R-:W-:Y:S01]  /*05e0*/  IMAD.MOV.U32 R8, RZ, RZ, RZ ;  /* 0x000000ffff087224 */ /* 0x001fe200078e00ff */
[----:B--2---:R-:W-:-:S05]  /*05f0*/  IADD3 R12, PT, PT, RZ, -R9, RZ ;  /* 0x80000009ff0c7210 */ /* 0x004fca0007ffe0ff */
[----:B------:R-:W-:-:S04]  /*0600*/  IMAD R13, R12, R15, RZ ;  /* 0x0000000f0c0d7224 */ /* 0x000fc800078e02ff */
[----:B-1-34-:R-:W-:-:S07]  /*0610*/  IMAD.HI.U32 R14, R9, R13, R8 ;  /* 0x0000000d090e7227 */ /* 0x01afce00078e0008 */
.L_x_49:
[----:B------:R-:W-:Y:S02]  /*0620*/  IABS R9, R11 ;  /* 0x0000000b00097213 */ /* 0x000fe40000000000 */
[----:B------:R-:W-:Y:S02]  /*0630*/  IABS R12, R3 ;  /* 0x00000003000c7213 */ /* 0x000fe40000000000 */
[----:B------:R-:W-:Y:S01]  /*0640*/  ISETP.GE.AND P1, PT, R11, RZ, PT ;  /* 0x000000ff0b00720c */ /* 0x000fe20003f26270 */
[----:B------:R-:W-:Y:S01]  /*0650*/  IMAD.HI.U32 R14, R14, R9, RZ ;  /* 0x000000090e0e7227 */ /* 0x000fe200078e00ff */
[----:B------:R-:W-:-:S04]  /*0660*/  LOP3.LUT R13, RZ, R3, RZ, 0x33, !PT ;  /* 0x00000003ff0d7212 */ /* 0x000fc800078e33ff */
[----:B------:R-:W-:-:S05]  /*0670*/  IADD3 R14, PT, PT, -R14, RZ, RZ ;  /* 0x000000ff0e0e7210 */ /* 0x000fca0007ffe1ff */
[----:B------:R-:W-:-:S05]  /*0680*/  IMAD R8, R12, R14, R9 ;  /* 0x0000000e0c087224 */ /* 0x000fca00078e0209 */
[----:B------:R-:W-:-:S13]  /*0690*/  ISETP.GT.U32.AND P0, PT, R15, R8, PT ;  /* 0x000000080f00720c */ /* 0x000fda0003f04070 */
[----:B------:R-:W-:-:S05]  /*06a0*/  @!P0 IMAD.IADD R8, R8, 0x1, -R12 ;  /* 0x0000000108088824 */ /* 0x000fca00078e0a0c */
[----:B------:R-:W-:-:S13]  /*06b0*/  ISETP.GT.U32.AND P0, PT, R15, R8, PT ;  /* 0x000000080f00720c */ /* 0x000fda0003f04070 */
[----:B------:R-:W-:Y:S02]  /*06c0*/  @!P0 IADD3 R8, PT, PT, R8, -R12, RZ ;  /* 0x8000000c08088210 */ /* 0x000fe40007ffe0ff */
[----:B------:R-:W-:-:S03]  /*06d0*/  ISETP.NE.AND P0, PT, R3, RZ, PT ;  /* 0x000000ff0300720c */ /* 0x000fc60003f05270 */
[----:B------:R-:W-:-:S05]  /*06e0*/  @!P1 IMAD.MOV R8, RZ, RZ, -R8 ;  /* 0x000000ffff089224 */ /* 0x000fca00078e0a08 */
[----:B------:R-:W-:Y:S01]  /*06f0*/  SEL R17, R13, R8, !P0 ;  /* 0x000000080d117207 */ /* 0x000fe20004000000 */
[----:B------:R-:W-:-:S04]  /*0700*/  IMAD.WIDE R8, R11, 0x4, R4 ;  /* 0x000000040b087825 */ /* 0x000fc800078e0204 */
[----:B------:R-:W-:Y:S01]  /*0710*/  IMAD.WIDE R16, R17, 0x4, R6 ;  /* 0x0000000411107825 */ /* 0x000fe200078e0206 */
[----:B------:R-:W2:Y:S05]  /*0720*/  LDG.E R10, desc[UR4][R8.64] ;  /* 0x00000004080a7981 */ /* 0x000eaa000c1e1900 */
[----:B------:R-:W2:Y:S01]  /*0730*/  LDG.E R17, desc[UR4][R16.64] ;  /* 0x0000000410117981 */ /* 0x000ea2000c1e1900 */
[----:B------:R-:W0:Y:S01]  /*0740*/  I2F.RP R18, R12 ;  /* 0x0000000c00127306 */ /* 0x000e220000209400 */
[----:B------:R-:W-:Y:S01]  /*0750*/  IADD3 R19, PT, PT, R2, R11, RZ ;  /* 0x0000000b02137210 */ /* 0x000fe20007ffe0ff */
[----:B------:R-:W-:-:S03]  /*0760*/  IMAD.MOV.U32 R14, RZ, RZ, RZ ;  /* 0x000000ffff0e7224 */ /* 0x000fc600078e00ff */
[----:B------:R-:W-:-:S03]  /*0770*/  ISETP.GE.AND P2, PT, R19, RZ, PT ;  /* 0x000000ff1300720c */ /* 0x000fc60003f46270 */
[----:B0-----:R-:W0:Y:S02]  /*0780*/  MUFU.RCP R18, R18 ;  /* 0x0000001200127308 */ /* 0x001e240000001000 */
[----:B0-----:R-:W-:-:S06]  /*0790*/  IADD3 R20, PT, PT, R18, 0xffffffe, RZ ;  /* 0x0ffffffe12147810 */ /* 0x001fcc0007ffe0ff */
[----:B------:R-:W0:Y:S02]  /*07a0*/  F2I.FTZ.U32.TRUNC.NTZ R15, R20 ;  /* 0x00000014000f7305 */ /* 0x000e24000021f000 */
[----:B0-----:R-:W-:-:S04]  /*07b0*/  IMAD.MOV R21, RZ, RZ, -R15 ;  /* 0x000000ffff157224 */ /* 0x001fc800078e0a0f */
[----:B------:R-:W-:Y:S01]  /*07c0*/  IMAD R11, R21, R12, RZ ;  /* 0x0000000c150b7224 */ /* 0x000fe200078e02ff */
[----:B------:R-:W-:-:S03]  /*07d0*/  IABS R21, R19 ;  /* 0x0000001300157213 */ /* 0x000fc60000000000 */
[----:B------:R-:W-:Y:S01]  /*07e0*/  IMAD.HI.U32 R14, R15, R11, R14 ;  /* 0x0000000b0f0e7227 */ /* 0x000fe200078e000e */
[----:B------:R-:W-:-:S05]  /*07f0*/  MOV R15, R21 ;  /* 0x00000015000f7202 */ /* 0x000fca0000000f00 */
[----:B------:R-:W-:-:S04]  /*0800*/  IMAD.HI.U32 R11, R14, R15, RZ ;  /* 0x0000000f0e0b7227 */ /* 0x000fc800078e00ff */
[----:B------:R-:W-:-:S04]  /*0810*/  IMAD.MOV R11, RZ, RZ, -R11 ;  /* 0x000000ffff0b7224 */ /* 0x000fc800078e0a0b */
[----:B------:R-:W-:Y:S01]  /*0820*/  IMAD R11, R12, R11, R15 ;  /* 0x0000000b0c0b7224 */ /* 0x000fe200078e020f */
[----:B------:R-:W-:-:S04]  /*0830*/  MOV R15, R12 ;  /* 0x0000000c000f7202 */ /* 0x000fc80000000f00 */
[----:B------:R-:W-:-:S13]  /*0840*/  ISETP.GT.U32.AND P1, PT, R15, R11, PT ;  /* 0x0000000b0f00720c */ /* 0x000fda0003f24070 */
[----:B------:R-:W-:-:S05]  /*0850*/  @!P1 IMAD.IADD R11, R11, 0x1, -R12 ;  /* 0x000000010b0b9824 */ /* 0x000fca00078e0a0c */
[----:B------:R-:W-:-:S13]  /*0860*/  ISETP.GT.U32.AND P1, PT, R15, R11, PT ;  /* 0x0000000b0f00720c */ /* 0x000fda0003f24070 */
[----:B------:R-:W-:-:S05]  /*0870*/  @!P1 IADD3 R11, PT, PT, R11, -R12, RZ ;  /* 0x8000000c0b0b9210 */ /* 0x000fca0007ffe0ff */
[----:B------:R-:W-:-:S05]  /*0880*/  @!P2 IMAD.MOV R11, RZ, RZ, -R11 ;  /* 0x000000ffff0ba224 */ /* 0x000fca00078e0a0b */
[----:B------:R-:W-:Y:S01]  /*0890*/  SEL R23, R13, R11, !P0 ;  /* 0x0000000b0d177207 */ /* 0x000fe20004000000 */
[----:B--2---:R-:W-:-:S04]  /*08a0*/  FADD R21, R17, R10 ;  /* 0x0000000a11157221 */ /* 0x004fc80000000000 */
[----:B------:R-:W-:-:S04]  /*08b0*/  IMAD.WIDE R16, R23, 0x4, R6 ;  /* 0x0000000417107825 */ /* 0x000fc800078e0206 */
[C---:B------:R-:W-:Y:S01]  /*08c0*/  IMAD.WIDE R10, R2.reuse, 0x4, R8 ;  /* 0x00000004020a7825 */ /* 0x040fe200078e0208 */
[----:B------:R0:W-:Y:S04]  /*08d0*/  STG.E desc[UR4][R8.64], R21 ;  /* 0x0000001508007986 */ /* 0x0001e8000c101904 */
[----:B------:R-:W2:Y:S04]  /*08e0*/  LDG.E R23, desc[UR4][R10.64] ;  /* 0x000000040a177981 */ /* 0x000ea8000c1e1900 */
[----:B------:R-:W2:Y:S01]  /*08f0*/  LDG.E R16, desc[UR4][R16.64] ;  /* 0x0000000410107981 */ /* 0x000ea2000c1e1900 */
[C---:B------:R-:W-:Y:S01]  /*0900*/  IADD3 R19, PT, PT, R2.reuse, R19, RZ ;  /* 0x0000001302137210 */ /* 0x040fe20007ffe0ff */
[----:B0-----:R-:W-:-:S03]  /*0910*/  IMAD.WIDE R8, R2, 0x4, R10 ;  /* 0x0000000402087825 */ /* 0x001fc600078e020a */
[----:B------:R-:W-:Y:S02]  /*0920*/  IABS R25, R19 ;  /* 0x0000001300197213 */ /* 0x000fe40000000000 */
[----:B------:R-:W-:-:S03]  /*0930*/  ISETP.GE.AND P2, PT, R19, RZ, PT ;  /* 0x000000ff1300720c */ /* 0x000fc60003f46270 */
[----:B------:R-:W-:-:S04]  /*0940*/  IMAD.HI.U32 R18, R14, R25, RZ ;  /* 0x000000190e127227 */ /* 0x000fc800078e00ff */
[----:B------:R-:W-:-:S04]  /*0950*/  IMAD.MOV R18, RZ, RZ, -R18 ;  /* 0x000000ffff127224 */ /* 0x000fc800078e0a12 */
[----:B------:R-:W-:-:S05]  /*0960*/  IMAD R18, R12, R18, R25 ;  /* 0x000000120c127224 */ /* 0x000fca00078e0219 */
[----:B------:R-:W-:-:S13]  /*0970*/  ISETP.GT.U32.AND P1, PT, R15, R18, PT ;  /* 0x000000120f00720c */ /* 0x000fda0003f24070 */
[----:B------:R-:W-:-:S04]  /*0980*/  @!P1 IADD3 R18, PT, PT, R18, -R12, RZ ;  /* 0x8000000c12129210 */ /* 0x000fc80007ffe0ff */
[----:B------:R-:W-:-:S13]  /*0990*/  ISETP.GT.U32.AND P1, PT, R15, R18, PT ;  /* 0x000000120f00720c */ /* 0x000fda0003f24070 */
[----:B------:R-:W-:-:S05]  /*09a0*/  @!P1 IMAD.IADD R18, R18, 0x1, -R12 ;  /* 0x0000000112129824 */ /* 0x000fca00078e0a0c */
[----:B------:R-:W-:-:S04]  /*09b0*/  @!P2 IADD3 R18, PT, PT, -R18, RZ, RZ ;  /* 0x000000ff1212a210 */ /* 0x000fc80007ffe1ff */
[----:B------:R-:W-:-:S05]  /*09c0*/  SEL R21, R13, R18, !P0 ;  /* 0x000000120d157207 */ /* 0x000fca0004000000 */
[----:B------:R-:W-:-:S04]  /*09d0*/  IMAD.WIDE R20, R21, 0x4, R6 ;  /* 0x0000000415147825 */ /* 0x000fc800078e0206 */
[----:B--2---:R-:W-:-:S05]  /*09e0*/  FADD R23, R16, R23 ;  /* 0x0000001710177221 */ /* 0x004fca0000000000 */
[----:B------:R0:W-:Y:S04]  /*09f0*/  STG.E desc[UR4][R10.64], R23 ;  /* 0x000000170a007986 */ /* 0x0001e8000c101904 */
[----:B------:R-:W2:Y:S04]  /*0a00*/  LDG.E R20, desc[UR4][R20.64] ;  /* 0x0000000414147981 */ /* 0x000ea8000c1e1900 */
[----:B------:R-:W2:Y:S01]  /*0a10*/  LDG.E R25, desc[UR4][R8.64] ;  /* 0x0000000408197981 */ /* 0x000ea2000c1e1900 */
[----:B------:R-:W-:-:S05]  /*0a20*/  IMAD.IADD R17, R2, 0x1, R19 ;  /* 0x0000000102117824 */ /* 0x000fca00078e0213 */
[----:B------:R-:W-:Y:S02]  /*0a30*/  IABS R19, R17 ;  /* 0x0000001100137213 */ /* 0x000fe40000000000 */
[----:B------:R-:W-:-:S03]  /*0a40*/  ISETP.GE.AND P2, PT, R17, RZ, PT ;  /* 0x000000ff1100720c */ /* 0x000fc60003f46270 */
[----:B------:R-:W-:-:S05]  /*0a50*/  IMAD.HI.U32 R16, R14, R19, RZ ;  /* 0x000000130e107227 */ /* 0x000fca00078e00ff */
[----:B------:R-:W-:-:S05]  /*0a60*/  IADD3 R16, PT, PT, -R16, RZ, RZ ;  /* 0x000000ff10107210 */ /* 0x000fca0007ffe1ff */
[----:B------:R-:W-:-:S05]  /*0a70*/  IMAD R16, R12, R16, R19 ;  /* 0x000000100c107224 */ /* 0x000fca00078e0213 */
[----:B------:R-:W-:-:S13]  /*0a80*/  ISETP.GT.U32.AND P1, PT, R15, R16, PT ;  /* 0x000000100f00720c */ /* 0x000fda0003f24070 */
[----:B------:R-:W-:-:S05]  /*0a90*/  @!P1 IMAD.IADD R16, R16, 0x1, -R12 ;  /* 0x0000000110109824 */ /* 0x000fca00078e0a0c */
[----:B------:R-:W-:-:S13]  /*0aa0*/  ISETP.GT.U32.AND P1, PT, R15, R16, PT ;  /* 0x000000100f00720c */ /* 0x000fda0003f24070 */
[----:B------:R-:W-:-:S05]  /*0ab0*/  @!P1 IADD3 R16, PT, PT, R16, -R12, RZ ;  /* 0x8000000c10109210 */ /* 0x000fca0007ffe0ff */
[----:B------:R-:W-:-:S05]  /*0ac0*/  @!P2 IMAD.MOV R16, RZ, RZ, -R16 ;  /* 0x000000ffff10a224 */ /* 0x000fca00078e0a10 */
[----:B------:R-:W-:Y:S01]  /*0ad0*/  SEL R19, R13, R16, !P0 ;  /* 0x000000100d137207 */ /* 0x000fe20004000000 */
[----:B------:R-:W-:-:S04]  /*0ae0*/  IMAD.WIDE R12, R2, 0x4, R8 ;  /* 0x00000004020c7825 */ /* 0x000fc800078e0208 */
[----:B------:R-:W-:-:S04]  /*0af0*/  IMAD.WIDE R18, R19, 0x4, R6 ;  /* 0x0000000413127825 */ /* 0x000fc800078e0206 */
[----:B--2---:R-:W-:-:S05]  /*0b00*/  FADD R25, R20, R25 ;  /* 0x0000001914197221 */ /* 0x004fca0000000000 */
[----:B------:R1:W-:Y:S04]  /*0b10*/  STG.E desc[UR4][R8.64], R25 ;  /* 0x0000001908007986 */ /* 0x0003e8000c101904 */
[----:B------:R-:W2:Y:S04]  /*0b20*/  LDG.E R18, desc[UR4][R18.64] ;  /* 0x0000000412127981 */ /* 0x000ea8000c1e1900 */
[----:B0-----:R-:W2:Y:S02]  /*0b30*/  LDG.E R11, desc[UR4][R12.64] ;  /* 0x000000040c0b7981 */ /* 0x001ea4000c1e1900 */
[----:B--2---:R-:W-:Y:S01]  /*0b40*/  FADD R21, R18, R11 ;  /* 0x0000000b12157221 */ /* 0x004fe20000000000 */
[----:B------:R-:W-:-:S04]  /*0b50*/  IADD3 R11, PT, PT, R2, R17, RZ ;  /* 0x00000011020b7210 */ /* 0x000fc80007ffe0ff */
[----:B------:R1:W-:Y:S01]  /*0b60*/  STG.E desc[UR4][R12.64], R21 ;  /* 0x000000150c007986 */ /* 0x0003e2000c101904 */
[----:B------:R-:W-:-:S13]  /*0b70*/  ISETP.GE.AND P0, PT, R11, R0, PT ;  /* 0x000000000b00720c */ /* 0x000fda0003f06270 */
[----:B-1----:R-:W-:Y:S05]  /*0b80*/  @!P0 BRA `(.L_x_49) ;  /* 0xfffffff800a48947 */ /* 0x002fea000383ffff */
[----:B------:R-:W-:Y:S05]  /*0b90*/  EXIT ;  /* 0x000000000000794d */ /* 0x000fea0003800000 */
.L_x_50:
        /* <DEDUP_REMOVED lines=14> */
.L_x_109:


//--------------------- .text._Z20normalization_kernelPfS_S_S_S_S_iii --------------------------
	.section	.text._Z20normalization_kernelPfS_S_S_S_S_iii,"ax",@progbits
	.align	128
        .global         _Z20normalization_kernelPfS_S_S_S_S_iii
        .type           _Z20normalization_kernelPfS_S_S_S_S_iii,@function
        .size           _Z20normalization_kernelPfS_S_S_S_S_iii,(.L_x_110 - _Z20normalization_kernelPfS_S_S_S_S_iii)
        .other          _Z20normalization_kernelPfS_S_S_S_S_iii,@"STO_CUDA_ENTRY STV_DEFAULT"
_Z20normalization_kernelPfS_S_S_S_S_iii:
.text._Z20normalization_kernelPfS_S_S_S_S_iii:
[----:B------:R-:W-:Y:S08]  /*0000*/  LDC R1, c[0x0][0x37c] ;  /* 0x0000df00ff017b82 */ /* 0x000ff00000000800 */
[----:B------:R-:W0:Y:S01]  /*0010*/  LDC R7, c[0x0][0x3b8] ;  /* 0x0000ee00ff077b82 */ /* 0x000e220000000800 */
[----:B------:R-:W1:Y:S07]  /*0020*/  S2R R5, SR_TID.X ;  /* 0x0000000000057919 */ /* 0x000e6e0000002100 */
[----:B------:R-:W1:Y:S08]  /*0030*/  S2UR UR4, SR_CTAID.X ;  /* 0x00000000000479c3 */ /* 0x000e700000002500 */
[----:B------:R-:W1:Y:S01]  /*0040*/  LDC R0, c[0x0][0x360] ;  /* 0x0000d800ff007b82 */ /* 0x000e620000000800 */
[----:B0-----:R-:W-:-:S07]  /*0050*/  IABS R9, R7 ;  /* 0x0000000700097213 */ /* 0x001fce0000000000 */
[----:B------:R-:W0:Y:S01]  /*0060*/  LDC.64 R10, c[0x0][0x388] ;  /* 0x0000e200ff0a7b82 */ /* 0x000e220000000a00 */
[----:B------:R-:W2:Y:S07]  /*0070*/  I2F.RP R4, R9 ;  /* 0x0000000900047306 */ /* 0x000eae0000209400 */
[----:B------:R-:W3:Y:S01]  /*0080*/  LDC.64 R12, c[0x0][0x398] ;  /* 0x0000e600ff0c7b82 */ /* 0x000ee20000000a00 */
[----:B-1----:R-:W-:Y:S01]  /*0090*/  IMAD R0, R0, UR4, R5 ;  /* 0x0000000400007c24 */ /* 0x002fe2000f8e0205 */
[----:B------:R-:W1:Y:S01]  /*00a0*/  LDCU.64 UR4, c[0x0][0x358] ;  /* 0x00006b00ff0477ac */ /* 0x000e620008000a00 */
[----:B--2---:R-:W2:Y:S02]  /*00b0*/  MUFU.RCP R4, R4 ;  /* 0x0000000400047308 */ /* 0x004ea40000001000 */
[----:B0-----:R-:W-:-:S06]  /*00c0*/  IMAD.WIDE R10, R0, 0x4, R10 ;  /* 0x00000004000a7825 */ /* 0x001fcc00078e020a */
[----:B-1----:R-:W4:Y:S01]  /*00d0*/  LDG.E R11, desc[UR4][R10.64] ;  /* 0x000000040a0b7981 */ /* 0x002f22000c1e1900 */
[----:B--2---:R-:W-:Y:S02]  /*00e0*/  IADD3 R2, PT, PT, R4, 0xffffffe, RZ ;  /* 0x0ffffffe04027810 */ /* 0x004fe40007ffe0ff */
[----:B------:R-:W-:Y:S02]  /*00f0*/  IABS R4, R0 ;  /* 0x0000000000047213 */ /* 0x000fe40000000000 */
[----:B------:R0:W1:Y:S02]  /*0100*/  F2I.FTZ.U32.TRUNC.NTZ R3, R2 ;  /* 0x0000000200037305 */ /* 0x000064000021f000 */
[----:B0-----:R-:W-:Y:S01]  /*0110*/  HFMA2 R2, -RZ, RZ, 0, 0 ;  /* 0x00000000ff027431 */ /* 0x001fe200000001ff */
[----:B-1----:R-:W-:-:S05]  /*0120*/  IADD3 R6, PT, PT, RZ, -R3, RZ ;  /* 0x80000003ff067210 */ /* 0x002fca0007ffe0ff */
[----:B------:R-:W-:-:S04]  /*0130*/  IMAD R5, R6, R9, RZ ;  /* 0x0000000906057224 */ /* 0x000fc800078e02ff */
[----:B------:R-:W-:-:S06]  /*0140*/  IMAD.HI.U32 R3, R3, R5, R2 ;  /* 0x0000000503037227 */ /* 0x000fcc00078e0002 */
[----:B------:R-:W-:-:S05]  /*0150*/  IMAD.HI.U32 R6, R3, R4, RZ ;  /* 0x0000000403067227 */ /* 0x000fca00078e00ff */
[----:B------:R-:W-:-:S05]  /*0160*/  IADD3 R3, PT, PT, -R6, RZ, RZ ;  /* 0x000000ff06037210 */ /* 0x000fca0007ffe1ff */
[C---:B------:R-:W-:Y:S02]  /*0170*/  IMAD R2, R9.reuse, R3, R4 ;  /* 0x0000000309027224 */ /* 0x040fe400078e0204 */
[----:B------:R-:W0:Y:S03]  /*0180*/  LDC.64 R4, c[0x0][0x3a0] ;  /* 0x0000e800ff047b82 */ /* 0x000e260000000a00 */
[----:B------:R-:W-:-:S13]  /*0190*/  ISETP.GT.U32.AND P2, PT, R9, R2, PT ;  /* 0x000000020900720c */ /* 0x000fda0003f44070 */
[-C--:B------:R-:W-:Y:S02]  /*01a0*/  @!P2 IADD3 R2, PT, PT, R2, -R9.reuse, RZ ;  /* 0x800000090202a210 */ /* 0x080fe40007ffe0ff */
[----:B------:R-:W-:Y:S02]  /*01b0*/  @!P2 IADD3 R6, PT, PT, R6, 0x1, RZ ;  /* 0x000000010606a810 */ /* 0x000fe40007ffe0ff */
[----:B------:R-:W-:Y:S02]  /*01c0*/  ISETP.GE.U32.AND P0, PT, R2, R9, PT ;  /* 0x000000090200720c */ /* 0x000fe40003f06070 */
[----:B------:R-:W-:Y:S01]  /*01d0*/  LOP3.LUT R2, R0, R7, RZ, 0x3c, !PT ;  /* 0x0000000700027212 */ /* 0x000fe200078e3cff */
[----:B------:R-:W1:Y:S01]  /*01e0*/  LDC.64 R8, c[0x0][0x390] ;  /* 0x0000e400ff087b82 */ /* 0x000e620000000a00 */
[----:B------:R-:W-:Y:S02]  /*01f0*/  ISETP.NE.AND P2, PT, R7, RZ, PT ;  /* 0x000000ff0700720c */ /* 0x000fe40003f45270 */
[----:B------:R-:W-:-:S05]  /*0200*/  ISETP.GE.AND P1, PT, R2, RZ, PT ;  /* 0x000000ff0200720c */ /* 0x000fca0003f26270 */
[----:B------:R-:W2:Y:S02]  /*0210*/  LDC.64 R2, c[0x0][0x3a8] ;  /* 0x0000ea00ff027b82 */ /* 0x000ea40000000a00 */
[----:B------:R-:W-:-:S06]  /*0220*/  @P0 IADD3 R6, PT, PT, R6, 0x1, RZ ;  /* 0x0000000106060810 */ /* 0x000fcc0007ffe0ff */
[----:B------:R-:W-:Y:S02]  /*0230*/  @!P1 IADD3 R6, PT, PT, -R6, RZ, RZ ;  /* 0x000000ff06069210 */ /* 0x000fe40007ffe1ff */
[----:B------:R-:W-:-:S04]  /*0240*/  @!P2 LOP3.LUT R6, RZ, R7, RZ, 0x33, !PT ;  /* 0x00000007ff06a212 */ /* 0x000fc800078e33ff */
[C---:B------:R-:W-:Y:S01]  /*0250*/  IADD3 R15, PT, PT, -R6.reuse, RZ, RZ ;  /* 0x000000ff060f7210 */ /* 0x040fe20007ffe1ff */
[----:B-1----:R-:W-:-:S04]  /*0260*/  IMAD.WIDE R8, R6, 0x4, R8 ;  /* 0x0000000406087825 */ /* 0x002fc800078e0208 */
[----:B------:R-:W-:Y:S02]  /*0270*/  IMAD R15, R7, R15, R0 ;  /* 0x0000000f070f7224 */ /* 0x000fe400078e0200 */
[----:B---3--:R-:W-:Y:S01]  /*0280*/  IMAD.WIDE R6, R6, 0x4, R12 ;  /* 0x0000000406067825 */ /* 0x008fe200078e020c */
[----:B------:R-:W4:Y:S01]  /*0290*/  LDG.E R8, desc[UR4][R8.64] ;  /* 0x0000000408087981 */ /* 0x000f22000c1e1900 */
[----:B------:R-:W1:Y:S02]  /*02a0*/  LDC.64 R12, c[0x0][0x380] ;  /* 0x0000e000ff0c7b82 */ /* 0x000e640000000a00 */
[C---:B0-----:R-:W-:Y:S02]  /*02b0*/  IMAD.WIDE R4, R15.reuse, 0x4, R4 ;  /* 0x000000040f047825 */ /* 0x041fe400078e0204 */
[----:B------:R-:W3:Y:S02]  /*02c0*/  LDG.E R6, desc[UR4][R6.64] ;  /* 0x0000000406067981 */ /* 0x000ee4000c1e1900 */
[----:B--2---:R-:W-:-:S02]  /*02d0*/  IMAD.WIDE R2, R15, 0x4, R2 ;  /* 0x000000040f027825 */ /* 0x004fc400078e0202 */
[----:B------:R-:W2:Y:S04]  /*02e0*/  LDG.E R4, desc[UR4][R4.64] ;  /* 0x0000000404047981 */ /* 0x000ea8000c1e1900 */
[----:B------:R-:W2:Y:S01]  /*02f0*/  LDG.E R2, desc[UR4][R2.64] ;  /* 0x0000000402027981 */ /* 0x000ea2000c1e1900 */
[----:B----4-:R-:W-:Y:S01]  /*0300*/  FADD R15, -R8, R11 ;  /* 0x0000000b080f7221 */ /* 0x010fe20000000100 */
[----:B-1----:R-:W-:-:S04]  /*0310*/  IMAD.WIDE R8, R0, 0x4, R12 ;  /* 0x0000000400087825 */ /* 0x002fc800078e020c */
[----:B---3--:R-:W-:-:S04]  /*0320*/  FMUL R15, R6, R15 ;  /* 0x0000000f060f7220 */ /* 0x008fc80000400000 */
[----:B--2---:R-:W-:-:S05]  /*0330*/  FFMA R15, R15, R4, R2 ;  /* 0x000000040f0f7223 */ /* 0x004fca0000000002 */
[----:B------:R-:W-:Y:S01]  /*0340*/  STG.E desc[UR4][R8.64], R15 ;  /* 0x0000000f08007986 */ /* 0x000fe2000c101904 */
[----:B------:R-:W-:Y:S05]  /*0350*/  EXIT ;  /* 0x000000000000794d */ /* 0x000fea0003800000 */
.L_x_51:
        /* <DEDUP_REMOVED lines=10> */
.L_x_110:


//--------------------- .text._Z11rstd_kernelPfS_S_iii --------------------------
	.section	.text._Z11rstd_kernelPfS_S_iii,"ax",@progbits
	.align	128
        .global         _Z11rstd_kernelPfS_S_iii
        .type           _Z11rstd_kernelPfS_S_iii,@function
        .size           _Z11rstd_kernelPfS_S_iii,(.L_x_100 - _Z11rstd_kernelPfS_S_iii)
        .other          _Z11rstd_kernelPfS_S_iii,@"STO_CUDA_ENTRY STV_DEFAULT"
_Z11rstd_kernelPfS_S_iii:
.text._Z11rstd_kernelPfS_S_iii:
[----:B------:R-:W-:Y:S01]  /*0000*/  LDC R1, c[0x0][0x37c] ;  /* 0x0000df00ff017b82 */ /* 0x000fe20000000800 */
[----:B------:R-:W0:Y:S01]  /*0010*/  S2R R0, SR_TID.X ;  /* 0x0000000000007919 */ /* 0x000e220000002100 */
[----:B------:R-:W0:Y:S01]  /*0020*/  LDCU UR4, c[0x0][0x39c] ;  /* 0x00007380ff0477ac */ /* 0x000e220008000800 */
[----:B------:R-:W-:Y:S01]  /*0030*/  BSSY.RECONVERGENT B0, `(.L_x_52) ;  /* 0x0000063000007945 */ /* 0x000fe20003800200 */
[----:B------:R-:W-:Y:S01]  /*0040*/  IMAD.MOV.U32 R12, RZ, RZ, RZ ;  /* 0x000000ffff0c7224 */ /* 0x000fe200078e00ff */
[----:B------:R-:W1:Y:S01]  /*0050*/  S2R R2, SR_CTAID.X ;  /* 0x0000000000027919 */ /* 0x000e620000002500 */
[----:B------:R-:W2:Y:S01]  /*0060*/  LDCU UR5, c[0x0][0x3a0] ;  /* 0x00007400ff0577ac */ /* 0x000ea20008000800 */
[----:B------:R-:W3:Y:S01]  /*0070*/  LDCU.64 UR6, c[0x0][0x358] ;  /* 0x00006b00ff0677ac */ /* 0x000ee20008000a00 */
[----:B------:R-:W4:Y:S01]  /*0080*/  LDCU.64 UR8, c[0x0][0x388] ;  /* 0x00007100ff0877ac */ /* 0x000f220008000a00 */
[----:B------:R-:W0:Y:S01]  /*0090*/  LDCU.64 UR10, c[0x0][0x388] ;  /* 0x00007100ff0a77ac */ /* 0x000e220008000a00 */
[----:B--2---:R-:W-:Y:S01]  /*00a0*/  IMAD.U32 R3, RZ, RZ, UR5 ;  /* 0x00000005ff037e24 */ /* 0x004fe2000f8e00ff */
[----:B0-----:R-:W-:-:S13]  /*00b0*/  ISETP.GE.AND P0, PT, R0, UR4, PT ;  /* 0x0000000400007c0c */ /* 0x001fda000bf06270 */
[----:B-1-34-:R-:W-:Y:S05]  /*00c0*/  @P0 BRA `(.L_x_53) ;  /* 0x0000000400640947 */ /* 0x01afea0003800000 */
[----:B------:R-:W0:Y:S08]  /*00d0*/  LDC R5, c[0x0][0x3a0] ;  /* 0x0000e800ff057b82 */ /* 0x000e300000000800 */
[----:B------:R-:W1:Y:S01]  /*00e0*/  LDC.64 R6, c[0x0][0x390] ;  /* 0x0000e400ff067b82 */ /* 0x000e620000000a00 */
[----:B0-----:R-:W0:Y:S01]  /*00f0*/  I2F.U32.RP R12, R5 ;  /* 0x00000005000c7306 */ /* 0x001e220000209000 */
[----:B------:R-:W-:-:S02]  /*0100*/  IMAD.IADD R10, R0, 0x1, R5 ;  /* 0x00000001000a7824 */ /* 0x000fc400078e0205 */
[----:B-1----:R-:W-:-:S05]  /*0110*/  IMAD.WIDE.U32 R6, R2, 0x4, R6 ;  /* 0x0000000402067825 */ /* 0x002fca00078e0006 */
[----:B0-----:R-:W0:Y:S01]  /*0120*/  MUFU.RCP R12, R12 ;  /* 0x0000000c000c7308 */ /* 0x001e220000001000 */
[C---:B------:R-:W-:Y:S01]  /*0130*/  ISETP.GE.AND P0, PT, R10.reuse, UR4, PT ;  /* 0x000000040a007c0c */ /* 0x040fe2000bf06270 */
[----:B------:R1:W5:Y:S01]  /*0140*/  LDG.E R4, desc[UR6][R6.64] ;  /* 0x0000000606047981 */ /* 0x000362000c1e1900 */
[----:B------:R-:W-:Y:S01]  /*0150*/  VIMNMX R11, PT, PT, R10, UR4, !PT ;  /* 0x000000040a0b7c48 */ /* 0x000fe2000ffe0100 */
[----:B------:R-:W-:Y:S01]  /*0160*/  BSSY.RECONVERGENT B1, `(.L_x_54) ;  /* 0x000002c000017945 */ /* 0x000fe20003800200 */
[----:B------:R-:W-:Y:S01]  /*0170*/  ISETP.NE.U32.AND P2, PT, R5, RZ, PT ;  /* 0x000000ff0500720c */ /* 0x000fe20003f45070 */
[----:B------:R-:W-:Y:S01]  /*0180*/  IMAD.MOV.U32 R18, RZ, RZ, R0 ;  /* 0x000000ffff127224 */ /* 0x000fe200078e0000 */
[----:B-1----:R-:W-:-:S04]  /*0190*/  SEL R6, RZ, 0x1, P0 ;  /* 0x00000001ff067807 */ /* 0x002fc80000000000 */
[----:B------:R-:W-:Y:S01]  /*01a0*/  IADD3 R10, PT, PT, R11, -R10, -R6 ;  /* 0x8000000a0b0a7210 */ /* 0x000fe20007ffe806 */
[----:B0-----:R-:W-:Y:S02]  /*01b0*/  VIADD R8, R12, 0xffffffe ;  /* 0x0ffffffe0c087836 */ /* 0x001fe40000000000 */
[----:B------:R-:W-:Y:S02]  /*01c0*/  IMAD.MOV.U32 R12, RZ, RZ, RZ ;  /* 0x000000ffff0c7224 */ /* 0x000fe400078e00ff */
[----:B------:R0:W1:Y:S02]  /*01d0*/  F2I.FTZ.U32.TRUNC.NTZ R9, R8 ;  /* 0x0000000800097305 */ /* 0x000064000021f000 */
[----:B0-----:R-:W-:Y:S02]  /*01e0*/  IMAD.MOV.U32 R8, RZ, RZ, RZ ;  /* 0x000000ffff087224 */ /* 0x001fe400078e00ff */
[----:B-1----:R-:W-:-:S04]  /*01f0*/  IMAD.MOV R14, RZ, RZ, -R9 ;  /* 0x000000ffff0e7224 */ /* 0x002fc800078e0a09 */
[----:B------:R-:W-:-:S04]  /*0200*/  IMAD R7, R14, R5, RZ ;  /* 0x000000050e077224 */ /* 0x000fc800078e02ff */
[----:B------:R-:W-:-:S06]  /*0210*/  IMAD.HI.U32 R9, R9, R7, R8 ;  /* 0x0000000709097227 */ /* 0x000fcc00078e0008 */
[----:B------:R-:W-:-:S04]  /*0220*/  IMAD.HI.U32 R9, R9, R10, RZ ;  /* 0x0000000a09097227 */ /* 0x000fc800078e00ff */
[----:B------:R-:W-:-:S04]  /*0230*/  IMAD.MOV R7, RZ, RZ, -R9 ;  /* 0x000000ffff077224 */ /* 0x000fc800078e0a09 */
[----:B------:R-:W-:Y:S02]  /*0240*/  IMAD R10, R5, R7, R10 ;  /* 0x00000007050a7224 */ /* 0x000fe400078e020a */
[----:B------:R-:W-:-:S03]  /*0250*/  IMAD R7, R2, UR4, RZ ;  /* 0x0000000402077c24 */ /* 0x000fc6000f8e02ff */
[----:B------:R-:W-:-:S13]  /*0260*/  ISETP.GE.U32.AND P0, PT, R10, R5, PT ;  /* 0x000000050a00720c */ /* 0x000fda0003f06070 */
[----:B------:R-:W-:Y:S02]  /*0270*/  @P0 IMAD.IADD R10, R10, 0x1, -R5 ;  /* 0x000000010a0a0824 */ /* 0x000fe400078e0a05 */
[----:B------:R-:W-:-:S03]  /*0280*/  @P0 VIADD R9, R9, 0x1 ;  /* 0x0000000109090836 */ /* 0x000fc60000000000 */
[----:B------:R-:W-:-:S13]  /*0290*/  ISETP.GE.U32.AND P1, PT, R10, R5, PT ;  /* 0x000000050a00720c */ /* 0x000fda0003f26070 */
[----:B------:R-:W-:Y:S01]  /*02a0*/  @P1 VIADD R9, R9, 0x1 ;  /* 0x0000000109091836 */ /* 0x000fe20000000000 */
[----:B------:R-:W-:-:S05]  /*02b0*/  @!P2 LOP3.LUT R9, RZ, R5, RZ, 0x33, !PT ;  /* 0x00000005ff09a212 */ /* 0x000fca00078e33ff */
[----:B------:R-:W-:-:S05]  /*02c0*/  IMAD.IADD R9, R6, 0x1, R9 ;  /* 0x0000000106097824 */ /* 0x000fca00078e0209 */
[C---:B------:R-:W-:Y:S02]  /*02d0*/  LOP3.LUT R6, R9.reuse, 0x3, RZ, 0xc0, !PT ;  /* 0x0000000309067812 */ /* 0x040fe400078ec0ff */
[----:B------:R-:W-:Y:S02]  /*02e0*/  ISETP.GE.U32.AND P0, PT, R9, 0x3, PT ;  /* 0x000000030900780c */ /* 0x000fe40003f06070 */
[----:B------:R-:W-:Y:S02]  /*02f0*/  ISETP.NE.AND P1, PT, R6, 0x3, PT ;  /* 0x000000030600780c */ /* 0x000fe40003f25270 */
[----:B------:R-:W-:-:S11]  /*0300*/  SHF.R.S32.HI R6, RZ, 0x1f, R7 ;  /* 0x0000001fff067819 */ /* 0x000fd60000011407 */
[----:B------:R-:W-:Y:S05]  /*0310*/  @!P1 BRA `(.L_x_55) ;  /* 0x0000000000409947 */ /* 0x000fea0003800000 */
[----:B------:R-:W-:Y:S02]  /*0320*/  VIADD R9, R9, 0x1 ;  /* 0x0000000109097836 */ /* 0x000fe40000000000 */
[----:B------:R-:W-:Y:S02]  /*0330*/  IMAD.MOV.U32 R12, RZ, RZ, RZ ;  /* 0x000000ffff0c7224 */ /* 0x000fe400078e00ff */
[----:B------:R-:W-:Y:S01]  /*0340*/  IMAD.MOV.U32 R18, RZ, RZ, R0 ;  /* 0x000000ffff127224 */ /* 0x000fe200078e0000 */
[----:B------:R-:W-:-:S05]  /*0350*/  LOP3.LUT R9, R9, 0x3, RZ, 0xc0, !PT ;  /* 0x0000000309097812 */ /* 0x000fca00078ec0ff */
[----:B------:R-:W-:-:S07]  /*0360*/  IMAD.MOV R10, RZ, RZ, -R9 ;  /* 0x000000ffff0a7224 */ /* 0x000fce00078e0a09 */
.L_x_56:
[----:B------:R-:W-:-:S04]  /*0370*/  IADD3 R9, P1, PT, R7, R18, RZ ;  /* 0x0000001207097210 */ /* 0x000fc80007f3e0ff */
[----:B------:R-:W-:Y:S02]  /*0380*/  LEA.HI.X.SX32 R14, R18, R6, 0x1, P1 ;  /* 0x00000006120e7211 */ /* 0x000fe400008f0eff */
[----:B------:R-:W-:-:S04]  /*0390*/  LEA R8, P1, R9, UR8, 0x2 ;  /* 0x0000000809087c11 */ /* 0x000fc8000f8210ff */
[----:B------:R-:W-:-:S06]  /*03a0*/  LEA.HI.X R9, R9, UR9, R14, 0x2, P1 ;  /* 0x0000000909097c11 */ /* 0x000fcc00088f140e */
[----:B------:R-:W2:Y:S01]  /*03b0*/  LDG.E R9, desc[UR6][R8.64] ;  /* 0x0000000608097981 */ /* 0x000ea2000c1e1900 */
[----:B------:R-:W-:Y:S02]  /*03c0*/  VIADD R10, R10, 0x1 ;  /* 0x000000010a0a7836 */ /* 0x000fe40000000000 */
[----:B------:R-:W-:-:S03]  /*03d0*/  IMAD.IADD R18, R18, 0x1, R5 ;  /* 0x0000000112127824 */ /* 0x000fc600078e0205 */
[----:B------:R-:W-:Y:S01]  /*03e0*/  ISETP.NE.AND P1, PT, R10, RZ, PT ;  /* 0x000000ff0a00720c */ /* 0x000fe20003f25270 */
[----:B--2--5:R-:W-:-:S04]  /*03f0*/  FADD R11, -R4, R9 ;  /* 0x00000009040b7221 */ /* 0x024fc80000000100 */
[----:B------:R-:W-:-:S08]  /*0400*/  FFMA R12, R11, R11, R12 ;  /* 0x0000000b0b0c7223 */ /* 0x000fd0000000000c */
[----:B------:R-:W-:Y:S05]  /*0410*/  @P1 BRA `(.L_x_56) ;  /* 0xfffffffc00d41947 */ /* 0x000fea000383ffff */
.L_x_55:
[----:B------:R-:W-:Y:S05]  /*0420*/  BSYNC.RECONVERGENT B1 ;  /* 0x0000000000017941 */ /* 0x000fea0003800200 */
.L_x_54:
[----:B------:R-:W-:Y:S05]  /*0430*/  @!P0 BRA `(.L_x_53) ;  /* 0x0000000000888947 */ /* 0x000fea0003800000 */
.L_x_57:
[----:B------:R-:W-:Y:S01]  /*0440*/  IMAD.IADD R14, R18, 0x1, R5 ;  /* 0x00000001120e7824 */ /* 0x000fe200078e0205 */
[----:B------:R-:W-:-:S03]  /*0450*/  IADD3 R13, P0, PT, R7, R18, RZ ;  /* 0x00000012070d7210 */ /* 0x000fc60007f1e0ff */
[----:B------:R-:W-:Y:S01]  /*0460*/  IMAD.IADD R8, R14, 0x1, R5 ;  /* 0x000000010e087824 */ /* 0x000fe200078e0205 */
[----:B------:R-:W-:Y:S02]  /*0470*/  IADD3 R11, P1, PT, R7, R14, RZ ;  /* 0x0000000e070b7210 */ /* 0x000fe40007f3e0ff */
[-C--:B------:R-:W-:Y:S02]  /*0480*/  LEA.HI.X.SX32 R18, R18, R6.reuse, 0x1, P0 ;  /* 0x0000000612127211 */ /* 0x080fe400000f0eff */
[----:B------:R-:W-:Y:S02]  /*0490*/  LEA R16, P0, R13, UR10, 0x2 ;  /* 0x0000000a0d107c11 */ /* 0x000fe4000f8010ff */
[----:B------:R-:W-:Y:S02]  /*04a0*/  LEA.HI.X.SX32 R14, R14, R6, 0x1, P1 ;  /* 0x000000060e0e7211 */ /* 0x000fe400008f0eff */
[----:B------:R-:W-:Y:S02]  /*04b0*/  LEA R10, P1, R11, UR10, 0x2 ;  /* 0x0000000a0b0a7c11 */ /* 0x000fe4000f8210ff */
[----:B------:R-:W-:-:S02]  /*04c0*/  IADD3 R9, P2, PT, R7, R8, RZ ;  /* 0x0000000807097210 */ /* 0x000fc40007f5e0ff */
[----:B------:R-:W-:Y:S02]  /*04d0*/  LEA.HI.X R17, R13, UR11, R18, 0x2, P0 ;  /* 0x0000000b0d117c11 */ /* 0x000fe400080f1412 */
[C---:B------:R-:W-:Y:S02]  /*04e0*/  IADD3 R18, PT, PT, R8.reuse, R5, RZ ;  /* 0x0000000508127210 */ /* 0x040fe40007ffe0ff */
[----:B------:R-:W-:Y:S02]  /*04f0*/  LEA.HI.X R11, R11, UR11, R14, 0x2, P1 ;  /* 0x0000000b0b0b7c11 */ /* 0x000fe400088f140e */
[----:B------:R-:W-:Y:S01]  /*0500*/  LEA.HI.X.SX32 R14, R8, R6, 0x1, P2 ;  /* 0x00000006080e7211 */ /* 0x000fe200010f0eff */
[----:B------:R-:W2:Y:S01]  /*0510*/  LDG.E R17, desc[UR6][R16.64] ;  /* 0x0000000610117981 */ /* 0x000ea2000c1e1900 */
[----:B------:R-:W-:Y:S02]  /*0520*/  LEA R8, P0, R9, UR10, 0x2 ;  /* 0x0000000a09087c11 */ /* 0x000fe4000f8010ff */
[----:B------:R-:W-:Y:S01]  /*0530*/  IADD3 R13, P1, PT, R7, R18, RZ ;  /* 0x00000012070d7210 */ /* 0x000fe20007f3e0ff */
[----:B------:R-:W3:Y:S01]  /*0540*/  LDG.E R11, desc[UR6][R10.64] ;  /* 0x000000060a0b7981 */ /* 0x000ee2000c1e1900 */
[----:B------:R-:W-:-:S02]  /*0550*/  LEA.HI.X R9, R9, UR11, R14, 0x2, P0 ;  /* 0x0000000b09097c11 */ /* 0x000fc400080f140e */
[----:B------:R-:W-:Y:S02]  /*0560*/  LEA.HI.X.SX32 R20, R18, R6, 0x1, P1 ;  /* 0x0000000612147211 */ /* 0x000fe400008f0eff */
[C---:B------:R-:W-:Y:S02]  /*0570*/  LEA R14, P0, R13.reuse, UR10, 0x2 ;  /* 0x0000000a0d0e7c11 */ /* 0x040fe4000f8010ff */
[----:B------:R-:W4:Y:S02]  /*0580*/  LDG.E R9, desc[UR6][R8.64] ;  /* 0x0000000608097981 */ /* 0x000f24000c1e1900 */
[----:B------:R-:W-:-:S06]  /*0590*/  LEA.HI.X R15, R13, UR11, R20, 0x2, P0 ;  /* 0x0000000b0d0f7c11 */ /* 0x000fcc00080f1414 */
[----:B------:R-:W4:Y:S01]  /*05a0*/  LDG.E R15, desc[UR6][R14.64] ;  /* 0x000000060e0f7981 */ /* 0x000f22000c1e1900 */
[----:B------:R-:W-:-:S05]  /*05b0*/  IMAD.IADD R18, R18, 0x1, R5 ;  /* 0x0000000112127824 */ /* 0x000fca00078e0205 */
[----:B------:R-:W-:Y:S01]  /*05c0*/  ISETP.GE.AND P0, PT, R18, UR4, PT ;  /* 0x0000000412007c0c */ /* 0x000fe2000bf06270 */
[----:B--2--5:R-:W-:-:S04]  /*05d0*/  FADD R13, -R4, R17 ;  /* 0x00000011040d7221 */ /* 0x024fc80000000100 */
[----:B------:R-:W-:Y:S01]  /*05e0*/  FFMA R12, R13, R13, R12 ;  /* 0x0000000d0d0c7223 */ /* 0x000fe2000000000c */
[----:B---3--:R-:W-:-:S04]  /*05f0*/  FADD R13, -R4, R11 ;  /* 0x0000000b040d7221 */ /* 0x008fc80000000100 */
[----:B------:R-:W-:Y:S01]  /*0600*/  FFMA R12, R13, R13, R12 ;  /* 0x0000000d0d0c7223 */ /* 0x000fe2000000000c */
[----:B----4-:R-:W-:-:S04]  /*0610*/  FADD R13, -R4, R9 ;  /* 0x00000009040d7221 */ /* 0x010fc80000000100 */
[----:B------:R-:W-:Y:S01]  /*0620*/  FFMA R12, R13, R13, R12 ;  /* 0x0000000d0d0c7223 */ /* 0x000fe2000000000c */
[----:B------:R-:W-:-:S04]  /*0630*/  FADD R11, -R4, R15 ;  /* 0x0000000f040b7221 */ /* 0x000fc80000000100 */
[----:B------:R-:W-:Y:S01]  /*0640*/  FFMA R12, R11, R11, R12 ;  /* 0x0000000b0b0c7223 */ /* 0x000fe2000000000c */
[----:B------:R-:W-:Y:S06]  /*0650*/  @!P0 BRA `(.L_x_57) ;  /* 0xfffffffc00788947 */ /* 0x000fec000383ffff */
.L_x_53:
[----:B------:R-:W-:Y:S05]  /*0660*/  BSYNC.RECONVERGENT B0 ;  /* 0x0000000000007941 */ /* 0x000fea0003800200 */
.L_x_52:
[----:B------:R-:W0:Y:S01]  /*0670*/  S2UR UR5, SR_CgaCtaId ;  /* 0x00000000000579c3 */ /* 0x000e220000008800 */
[----:B------:R-:W-:Y:S01]  /*0680*/  UMOV UR4, 0x400 ;  /* 0x0000040000047882 */ /* 0x000fe20000000000 */
[----:B------:R-:W1:Y:S01]  /*0690*/  LDCU UR8, c[0x0][0x3a0] ;  /* 0x00007400ff0877ac */ /* 0x000e620008000800 */
[----:B------:R-:W-:Y:S01]  /*06a0*/  ISETP.NE.AND P1, PT, R0, RZ, PT ;  /* 0x000000ff0000720c */ /* 0x000fe20003f25270 */
[----:B-1----:R-:W-:Y:S02]  /*06b0*/  UISETP.GE.AND UP0, UPT, UR8, 0x2, UPT ;  /* 0x000000020800788c */ /* 0x002fe4000bf06270 */
[----:B0-----:R-:W-:-:S06]  /*06c0*/  ULEA UR4, UR5, UR4, 0x18 ;  /* 0x0000000405047291 */ /* 0x001fcc000f8ec0ff */
[----:B------:R-:W-:-:S05]  /*06d0*/  LEA R5, R0, UR4, 0x2 ;  /* 0x0000000400057c11 */ /* 0x000fca000f8e10ff */
[----:B------:R0:W-:Y:S01]  /*06e0*/  STS [R5], R12 ;  /* 0x0000000c05007388 */ /* 0x0001e20000000800 */
[----:B------:R-:W-:Y:S06]  /*06f0*/  BAR.SYNC.DEFER_BLOCKING 0x0 ;  /* 0x0000000000007b1d */ /* 0x000fec0000010000 */
[----:B------:R-:W-:Y:S05]  /*0700*/  BRA.U !UP0, `(.L_x_58) ;  /* 0x00000001082c7547 */ /* 0x000fea000b800000 */
.L_x_59:
[----:B------:R-:W-:Y:S01]  /*0710*/  BAR.SYNC.DEFER_BLOCKING 0x0 ;  /* 0x0000000000007b1d */ /* 0x000fe20000010000 */
[----:B------:R-:W-:-:S04]  /*0720*/  SHF.R.U32.HI R8, RZ, 0x1, R3 ;  /* 0x00000001ff087819 */ /* 0x000fc80000011603 */
[----:B------:R-:W-:-:S13]  /*0730*/  ISETP.GE.U32.AND P0, PT, R0, R8, PT ;  /* 0x000000080000720c */ /* 0x000fda0003f06070 */
[----:B-----5:R-:W-:Y:S01]  /*0740*/  @!P0 IMAD R4, R8, 0x4, R5 ;  /* 0x0000000408048824 */ /* 0x020fe200078e0205 */
[----:B------:R-:W-:Y:S05]  /*0750*/  @!P0 LDS R7, [R5] ;  /* 0x0000000005078984 */ /* 0x000fea0000000800 */
[----:B------:R-:W1:Y:S02]  /*0760*/  @!P0 LDS R4, [R4] ;  /* 0x0000000004048984 */ /* 0x000e640000000800 */
[----:B-1----:R-:W-:-:S05]  /*0770*/  @!P0 FADD R6, R4, R7 ;  /* 0x0000000704068221 */ /* 0x002fca0000000000 */
[----:B------:R1:W-:Y:S01]  /*0780*/  @!P0 STS [R5], R6 ;  /* 0x0000000605008388 */ /* 0x0003e20000000800 */
[----:B------:R-:W-:Y:S01]  /*0790*/  ISETP.GT.U32.AND P0, PT, R3, 0x3, PT ;  /* 0x000000030300780c */ /* 0x000fe20003f04070 */
[----:B------:R-:W-:-:S12]  /*07a0*/  IMAD.MOV.U32 R3, RZ, RZ, R8 ;  /* 0x000000ffff037224 */ /* 0x000fd800078e0008 */
[----:B-1----:R-:W-:Y:S05]  /*07b0*/  @P0 BRA `(.L_x_59) ;  /* 0xfffffffc00d40947 */ /* 0x002fea000383ffff */
.L_x_58:
[----:B------:R-:W-:Y:S05]  /*07c0*/  @P1 EXIT ;  /* 0x000000000000194d */ /* 0x000fea0003800000 */
[----:B------:R-:W1:Y:S01]  /*07d0*/  S2UR UR5, SR_CgaCtaId ;  /* 0x00000000000579c3 */ /* 0x000e620000008800 */
[----:B------:R-:W-:Y:S02]  /*07e0*/  UMOV UR4, 0x400 ;  /* 0x0000040000047882 */ /* 0x000fe40000000000 */
[----:B-1----:R-:W-:Y:S01]  /*07f0*/  ULEA UR4, UR5, UR4, 0x18 ;  /* 0x0000000405047291 */ /* 0x002fe2000f8ec0ff */
[----:B------:R-:W1:Y:S08]  /*0800*/  LDCU UR5, c[0x0][0x39c] ;  /* 0x00007380ff0577ac */ /* 0x000e700008000800 */
[----:B------:R-:W2:Y:S01]  /*0810*/  LDS R0, [UR4] ;  /* 0x00000004ff007984 */ /* 0x000ea20008000800 */
[----:B-1----:R-:W-:-:S04]  /*0820*/  I2FP.F32.S32 R3, UR5 ;  /* 0x0000000500037c45 */ /* 0x002fc80008201400 */
[----:B-----5:R-:W0:Y:S02]  /*0830*/  MUFU.RCP R4, R3 ;  /* 0x0000000300047308 */ /* 0x020e240000001000 */
[----:B0-----:R-:W-:-:S04]  /*0840*/  FFMA R5, -R3, R4, 1 ;  /* 0x3f80000003057423 */ /* 0x001fc80000000104 */
[----:B------:R-:W-:Y:S02]  /*0850*/  FFMA R5, R4, R5, R4 ;  /* 0x0000000504057223 */ /* 0x000fe40000000004 */
[----:B--2---:R-:W0:Y:S02]  /*0860*/  FCHK P0, R0, R3 ;  /* 0x0000000300007302 */ /* 0x004e240000000000 */
[----:B------:R-:W-:-:S04]  /*0870*/  FFMA R4, R0, R5, RZ ;  /* 0x0000000500047223 */ /* 0x000fc800000000ff */
[----:B------:R-:W-:-:S04]  /*0880*/  FFMA R6, -R3, R4, R0 ;  /* 0x0000000403067223 */ /* 0x000fc80000000100 */
[----:B------:R-:W-:Y:S01]  /*0890*/  FFMA R4, R5, R6, R4 ;  /* 0x0000000605047223 */ /* 0x000fe20000000004 */
[----:B0-----:R-:W-:Y:S06]  /*08a0*/  @!P0 BRA `(.L_x_60) ;  /* 0x00000000000c8947 */ /* 0x001fec0003800000 */
[----:B------:R-:W-:-:S07]  /*08b0*/  MOV R4, 0x8d0 ;  /* 0x000008d000047802 */ /* 0x000fce0000000f00 */
[----:B------:R-:W-:Y:S05]  /*08c0*/  CALL.REL.NOINC `($__internal_3_$__cuda_sm3x_div_rn_noftz_f32_slowpath) ;  /* 0x0000000400a07944 */ /* 0x000fea0003c00000 */
[----:B------:R-:W-:-:S07]  /*08d0*/  IMAD.MOV.U32 R4, RZ, RZ, R0 ;  /* 0x000000ffff047224 */ /* 0x000fce00078e0000 */
.L_x_60:
[----:B------:R-:W-:-:S04]  /*08e0*/  FADD R3, R4, 9.9999997473787516356e-06 ;  /* 0x3727c5ac04037421 */ /* 0x000fc80000000000 */
[----:B------:R-:W-:Y:S01]  /*08f0*/  VIADD R0, R3, 0xf3000000 ;  /* 0xf300000003007836 */ /* 0x000fe20000000000 */
[----:B------:R0:W1:Y:S04]  /*0900*/  MUFU.RSQ R4, R3 ;  /* 0x0000000300047308 */ /* 0x0000680000001400 */
[----:B------:R-:W-:-:S13]  /*0910*/  ISETP.GT.U32.AND P0, PT, R0, 0x727fffff, PT ;  /* 0x727fffff0000780c */ /* 0x000fda0003f04070 */
[----:B01----:R-:W-:Y:S05]  /*0920*/  @!P0 BRA `(.L_x_61) ;  /* 0x0000000000108947 */ /* 0x003fea0003800000 */
[----:B------:R-:W-:-:S07]  /*0930*/  MOV R6, 0x950 ;  /* 0x0000095000067802 */ /* 0x000fce0000000f00 */
[----:B------:R-:W-:Y:S05]  /*0940*/  CALL.REL.NOINC `($__internal_2_$__cuda_sm20_sqrt_rn_f32_slowpath) ;  /* 0x0000000400247944 */ /* 0x000fea0003c00000 */
[----:B------:R-:W-:Y:S01]  /*0950*/  IMAD.MOV.U32 R0, RZ, RZ, R3 ;  /* 0x000000ffff007224 */ /* 0x000fe200078e0003 */
[----:B------:R-:W-:Y:S06]  /*0960*/  BRA `(.L_x_62) ;  /* 0x0000000000107947 */ /* 0x000fec0003800000 */
.L_x_61:
[----:B------:R-:W-:Y:S01]  /*0970*/  FMUL.FTZ R0, R3, R4 ;  /* 0x0000000403007220 */ /* 0x000fe20000410000 */
[----:B------:R-:W-:-:S03]  /*0980*/  FMUL.FTZ R4, R4, 0.5 ;  /* 0x3f00000004047820 */ /* 0x000fc60000410000 */
[----:B------:R-:W-:-:S04]  /*0990*/  FFMA R3, -R0, R0, R3 ;  /* 0x0000000000037223 */ /* 0x000fc80000000103 */
[----:B------:R-:W-:-:S07]  /*09a0*/  FFMA R0, R3, R4, R0 ;  /* 0x0000000403007223 */ /* 0x000fce0000000000 */
.L_x_62:
[----:B------:R-:W-:-:S05]  /*09b0*/  VIADD R3, R0, 0x1800000 ;  /* 0x0180000000037836 */ /* 0x000fca0000000000 */
[----:B------:R-:W-:-:S04]  /*09c0*/  LOP3.LUT R3, R3, 0x7f800000, RZ, 0xc0, !PT ;  /* 0x7f80000003037812 */ /* 0x000fc800078ec0ff */
[----:B------:R-:W-:-:S13]  /*09d0*/  ISETP.GT.U32.AND P0, PT, R3, 0x1ffffff, PT ;  /* 0x01ffffff0300780c */ /* 0x000fda0003f04070 */
[----:B------:R-:W-:Y:S05]  /*09e0*/  @P0 BRA `(.L_x_63) ;  /* 0x0000000000100947 */ /* 0x000fea0003800000 */
[----:B------:R-:W-:-:S07]  /*09f0*/  MOV R4, 0xa10 ;  /* 0x00000a1000047802 */ /* 0x000fce0000000f00 */
[----:B------:R-:W-:Y:S05]  /*0a00*/  CALL.REL.NOINC `($__internal_1_$__cuda_sm20_rcp_rn_f32_slowpath) ;  /* 0x0000000000287944 */ /* 0x000fea0003c00000 */
[----:B------:R-:W-:Y:S01]  /*0a10*/  IMAD.MOV.U32 R7, RZ, RZ, R3 ;  /* 0x000000ffff077224 */ /* 0x000fe200078e0003 */
[----:B------:R-:W-:Y:S06]  /*0a20*/  BRA `(.L_x_64) ;  /* 0x0000000000107947 */ /* 0x000fec0003800000 */
.L_x_63:
[----:B------:R-:W0:Y:S02]  /*0a30*/  MUFU.RCP R7, R0 ;  /* 0x0000000000077308 */ /* 0x000e240000001000 */
[----:B0-----:R-:W-:-:S04]  /*0a40*/  FFMA R3, R7, R0, -1 ;  /* 0xbf80000007037423 */ /* 0x001fc80000000000 */
[----:B------:R-:W-:-:S04]  /*0a50*/  FADD.FTZ R4, -R3, -RZ ;  /* 0x800000ff03047221 */ /* 0x000fc80000010100 */
[----:B------:R-:W-:-:S07]  /*0a60*/  FFMA R7, R7, R4, R7 ;  /* 0x0000000407077223 */ /* 0x000fce0000000007 */
.L_x_64:
[----:B------:R-:W0:Y:S02]  /*0a70*/  LDC.64 R4, c[0x0][0x380] ;  /* 0x0000e000ff047b82 */ /* 0x000e240000000a00 */
[----:B0-----:R-:W-:-:S05]  /*0a80*/  IMAD.WIDE.U32 R2, R2, 0x4, R4 ;  /* 0x0000000402027825 */ /* 0x001fca00078e0004 */
[----:B------:R-:W-:Y:S01]  /*0a90*/  STG.E desc[UR6][R2.64], R7 ;  /* 0x0000000702007986 */ /* 0x000fe2000c101906 */
[----:B------:R-:W-:Y:S05]  /*0aa0*/  EXIT ;  /* 0x000000000000794d */ /* 0x000fea0003800000 */
        .weak           $__internal_1_$__cuda_sm20_rcp_rn_f32_slowpath
        .type           $__internal_1_$__cuda_sm20_rcp_rn_f32_slowpath,@function
        .size           $__internal_1_$__cuda_sm20_rcp_rn_f32_slowpath,($__internal_2_$__cuda_sm20_sqrt_rn_f32_slowpath - $__internal_1_$__cuda_sm20_rcp_rn_f32_slowpath)
$__internal_1_$__cuda_sm20_rcp_rn_f32_slowpath:
[----:B------:R-:W-:-:S05]  /*0ab0*/  IMAD.SHL.U32 R3, R0, 0x2, RZ ;  /* 0x0000000200037824 */ /* 0x000fca00078e00ff */
[----:B------:R-:W-:-:S04]  /*0ac0*/  SHF.R.U32.HI R9, RZ, 0x18, R3 ;  /* 0x00000018ff097819 */ /* 0x000fc80000011603 */
[----:B------:R-:W-:-:S13]  /*0ad0*/  ISETP.NE.U32.AND P0, PT, R9, RZ, PT ;  /* 0x000000ff0900720c */ /* 0x000fda0003f05070 */
[----:B------:R-:W-:Y:S05]  /*0ae0*/  @P0 BRA `(.L_x_65) ;  /* 0x00000000002c0947 */ /* 0x000fea0003800000 */
[----:B------:R-:W-:-:S05]  /*0af0*/  IMAD.SHL.U32 R3, R0, 0x2, RZ ;  /* 0x0000000200037824 */ /* 0x000fca00078e00ff */
[----:B------:R-:W-:-:S13]  /*0b00*/  ISETP.NE.AND P0, PT, R3, RZ, PT ;  /* 0x000000ff0300720c */ /* 0x000fda0003f05270 */
[----:B------:R0:W1:Y:S01]  /*0b10*/  @!P0 MUFU.RCP R3, R0 ;  /* 0x0000000000038308 */ /* 0x0000620000001000 */
[----:B------:R-:W-:Y:S05]  /*0b20*/  @!P0 BRA `(.L_x_66) ;  /* 0x0000000000a48947 */ /* 0x000fea0003800000 */
[----:B------:R-:W-:-:S04]  /*0b30*/  FFMA R5, R0, 1.84467440737095516160e+19, RZ ;  /* 0x5f80000000057823 */ /* 0x000fc800000000ff */
[----:B0-----:R-:W1:Y:S02]  /*0b40*/  MUFU.RCP R0, R5 ;  /* 0x0000000500007308 */ /* 0x001e640000001000 */
[----:B-1----:R-:W-:-:S04]  /*0b50*/  FFMA R3, R5, R0, -1 ;  /* 0xbf80000005037423 */ /* 0x002fc80000000000 */
[----:B------:R-:W-:-:S04]  /*0b60*/  FADD.FTZ R3, -R3, -RZ ;  /* 0x800000ff03037221 */ /* 0x000fc80000010100 */
[----:B------:R-:W-:-:S04]  /*0b70*/  FFMA R0, R0, R3, R0 ;  /* 0x0000000300007223 */ /* 0x000fc80000000000 */
[----:B------:R-:W-:Y:S01]  /*0b80*/  FFMA R3, R0, 1.84467440737095516160e+19, RZ ;  /* 0x5f80000000037823 */ /* 0x000fe200000000ff */
[----:B------:R-:W-:Y:S06]  /*0b90*/  BRA `(.L_x_66) ;  /* 0x0000000000887947 */ /* 0x000fec0003800000 */
.L_x_65:
[----:B------:R-:W-:-:S05]  /*0ba0*/  VIADD R11, R9, 0xffffff03 ;  /* 0xffffff03090b7836 */ /* 0x000fca0000000000 */
[----:B------:R-:W-:-:S13]  /*0bb0*/  ISETP.GT.U32.AND P0, PT, R11, 0x1, PT ;  /* 0x000000010b00780c */ /* 0x000fda0003f04070 */
[----:B------:R-:W-:Y:S05]  /*0bc0*/  @P0 BRA `(.L_x_67) ;  /* 0x0000000000780947 */ /* 0x000fea0003800000 */
[----:B------:R-:W-:Y:S01]  /*0bd0*/  LOP3.LUT R3, R0, 0x7fffff, RZ, 0xc0, !PT ;  /* 0x007fffff00037812 */ /* 0x000fe200078ec0ff */
[----:B------:R-:W-:-:S03]  /*0be0*/  IMAD.MOV.U32 R8, RZ, RZ, 0x3 ;  /* 0x00000003ff087424 */ /* 0x000fc600078e00ff */
[----:B------:R-:W-:Y:S02]  /*0bf0*/  LOP3.LUT R3, R3, 0x3f800000, RZ, 0xfc, !PT ;  /* 0x3f80000003037812 */ /* 0x000fe400078efcff */
[----:B------:R-:W-:Y:S02]  /*0c00*/  SHF.L.U32 R8, R8, R11, RZ ;  /* 0x0000000b08087219 */ /* 0x000fe400000006ff */
[----:B------:R-:W0:Y:S02]  /*0c10*/  MUFU.RCP R6, R3 ;  /* 0x0000000300067308 */ /* 0x000e240000001000 */
[----:B0-----:R-:W-:-:S04]  /*0c20*/  FFMA R5, R3, R6, -1 ;  /* 0xbf80000003057423 */ /* 0x001fc80000000006 */
[----:B------:R-:W-:-:S04]  /*0c30*/  FADD.FTZ R5, -R5, -RZ ;  /* 0x800000ff05057221 */ /* 0x000fc80000010100 */
[CCC-:B------:R-:W-:Y:S01]  /*0c40*/  FFMA.RM R7, R6.reuse, R5.reuse, R6.reuse ;  /* 0x0000000506077223 */ /* 0x1c0fe20000004006 */
[----:B------:R-:W-:-:S04]  /*0c50*/  FFMA.RP R6, R6, R5, R6 ;  /* 0x0000000506067223 */ /* 0x000fc80000008006 */
[C---:B------:R-:W-:Y:S02]  /*0c60*/  LOP3.LUT R5, R7.reuse, 0x7fffff, RZ, 0xc0, !PT ;  /* 0x007fffff07057812 */ /* 0x040fe400078ec0ff */
[----:B------:R-:W-:Y:S02]  /*0c70*/  FSETP.NEU.FTZ.AND P0, PT, R7, R6, PT ;  /* 0x000000060700720b */ /* 0x000fe40003f1d000 */
[----:B------:R-:W-:Y:S02]  /*0c80*/  LOP3.LUT R5, R5, 0x800000, RZ, 0xfc, !PT ;  /* 0x0080000005057812 */ /* 0x000fe400078efcff */
[----:B------:R-:W-:Y:S02]  /*0c90*/  SEL R6, RZ, 0xffffffff, !P0 ;  /* 0xffffffffff067807 */ /* 0x000fe40004000000 */
[----:B------:R-:W-:-:S03]  /*0ca0*/  LOP3.LUT R8, R8, R5, RZ, 0xc0, !PT ;  /* 0x0000000508087212 */ /* 0x000fc600078ec0ff */
[----:B------:R-:W-:Y:S01]  /*0cb0*/  IMAD.MOV R6, RZ, RZ, -R6 ;  /* 0x000000ffff067224 */ /* 0x000fe200078e0a06 */
[----:B------:R-:W-:-:S04]  /*0cc0*/  SHF.R.U32.HI R8, RZ, R11, R8 ;  /* 0x0000000bff087219 */ /* 0x000fc80000011608 */
[----:B------:R-:W-:Y:S02]  /*0cd0*/  LOP3.LUT P1, RZ, R6, R11, R5, 0xf8, !PT ;  /* 0x0000000b06ff7212 */ /* 0x000fe4000782f805 */
[C---:B------:R-:W-:Y:S02]  /*0ce0*/  LOP3.LUT P0, RZ, R8.reuse, 0x1, RZ, 0xc0, !PT ;  /* 0x0000000108ff7812 */ /* 0x040fe4000780c0ff */
[----:B------:R-:W-:Y:S02]  /*0cf0*/  LOP3.LUT P2, RZ, R8, 0x2, RZ, 0xc0, !PT ;  /* 0x0000000208ff7812 */ /* 0x000fe4000784c0ff */
[----:B------:R-:W-:Y:S02]  /*0d00*/  IADD3 R6, PT, PT, R9, -0xfc, RZ ;  /* 0xffffff0409067810 */ /* 0x000fe40007ffe0ff */
[----:B------:R-:W-:Y:S02]  /*0d10*/  PLOP3.LUT P0, PT, P0, P1, P2, 0xe0, 0x0 ;  /* 0x000000000000781c */ /* 0x000fe40000703c20 */
[----:B------:R-:W-:-:S02]  /*0d20*/  LOP3.LUT P1, RZ, R0, 0x7fffff, RZ, 0xc0, !PT ;  /* 0x007fffff00ff7812 */ /* 0x000fc4000782c0ff */
[----:B------:R-:W-:-:S05]  /*0d30*/  SEL R3, RZ, 0x1, !P0 ;  /* 0x00000001ff037807 */ /* 0x000fca0004000000 */
[----:B------:R-:W-:-:S05]  /*0d40*/  IMAD.MOV R3, RZ, RZ, -R3 ;  /* 0x000000ffff037224 */ /* 0x000fca00078e0a03 */
[----:B------:R-:W-:Y:S02]  /*0d50*/  ISETP.GE.AND P0, PT, R3, RZ, PT ;  /* 0x000000ff0300720c */ /* 0x000fe40003f06270 */
[----:B------:R-:W-:-:S11]  /*0d60*/  SHF.R.U32.HI R3, RZ, R6, R5 ;  /* 0x00000006ff037219 */ /* 0x000fd60000011605 */
[----:B------:R-:W-:-:S04]  /*0d70*/  @!P0 VIADD R3, R3, 0x1 ;  /* 0x0000000103038836 */ /* 0x000fc80000000000 */
[----:B------:R-:W-:-:S05]  /*0d80*/  @!P1 IMAD.SHL.U32 R3, R3, 0x2, RZ ;  /* 0x0000000203039824 */ /* 0x000fca00078e00ff */
[----:B------:R-:W-:Y:S01]  /*0d90*/  LOP3.LUT R3, R3, 0x80000000, R0, 0xf8, !PT ;  /* 0x8000000003037812 */ /* 0x000fe200078ef800 */
[----:B------:R-:W-:Y:S06]  /*0da0*/  BRA `(.L_x_66) ;  /* 0x0000000000047947 */ /* 0x000fec0003800000 */
.L_x_67:
[----:B------:R2:W3:Y:S02]  /*0db0*/  MUFU.RCP R3, R0 ;  /* 0x0000000000037308 */ /* 0x0004e40000001000 */
.L_x_66:
[----:B------:R-:W-:-:S04]  /*0dc0*/  IMAD.MOV.U32 R5, RZ, RZ, 0x0 ;  /* 0x00000000ff057424 */ /* 0x000fc800078e00ff */
[----:B0123--:R-:W-:Y:S05]  /*0dd0*/  RET.REL.NODEC R4 `(_Z11rstd_kernelPfS_S_iii) ;  /* 0xfffffff004887950 */ /* 0x00ffea0003c3ffff */
        .weak           $__internal_2_$__cuda_sm20_sqrt_rn_f32_slowpath
        .type           $__internal_2_$__cuda_sm20_sqrt_rn_f32_slowpath,@function
        .size           $__internal_2_$__cuda_sm20_sqrt_rn_f32_slowpath,($__internal_3_$__cuda_sm3x_div_rn_noftz_f32_slowpath - $__internal_2_$__cuda_sm20_sqrt_rn_f32_slowpath)
$__internal_2_$__cuda_sm20_sqrt_rn_f32_slowpath:
[----:B------:R-:W-:-:S13]  /*0de0*/  LOP3.LUT P0, RZ, R3, 0x7fffffff, RZ, 0xc0, !PT ;  /* 0x7fffffff03ff7812 */ /* 0x000fda000780c0ff */
[----:B------:R-:W-:Y:S05]  /*0df0*/  @!P0 BRA `(.L_x_68) ;  /* 0x0000000000488947 */ /* 0x000fea0003800000 */
[----:B------:R-:W-:Y:S01]  /*0e00*/  FSETP.GEU.FTZ.AND P0, PT, R3, RZ, PT ;  /* 0x000000ff0300720b */ /* 0x000fe20003f1e000 */
[----:B------:R-:W-:-:S12]  /*0e10*/  IMAD.MOV.U32 R0, RZ, RZ, R3 ;  /* 0x000000ffff007224 */ /* 0x000fd800078e0003 */
[----:B------:R-:W-:Y:S01]  /*0e20*/  @!P0 IMAD.MOV.U32 R3, RZ, RZ, 0x7fffffff ;  /* 0x7fffffffff038424 */ /* 0x000fe200078e00ff */
[----:B------:R-:W-:Y:S06]  /*0e30*/  @!P0 BRA `(.L_x_68) ;  /* 0x0000000000388947 */ /* 0x000fec0003800000 */
[----:B------:R-:W-:-:S13]  /*0e40*/  FSETP.GTU.FTZ.AND P0, PT, |R0|, +INF , PT ;  /* 0x7f8000000000780b */ /* 0x000fda0003f1c200 */
[----:B------:R-:W-:Y:S01]  /*0e50*/  @P0 FADD.FTZ R3, R0, 1 ;  /* 0x3f80000000030421 */ /* 0x000fe20000010000 */
[----:B------:R-:W-:Y:S06]  /*0e60*/  @P0 BRA `(.L_x_68) ;  /* 0x00000000002c0947 */ /* 0x000fec0003800000 */
[----:B------:R-:W-:-:S13]  /*0e70*/  FSETP.NEU.FTZ.AND P0, PT, |R0|, +INF , PT ;  /* 0x7f8000000000780b */ /* 0x000fda0003f1d200 */
[----:B------:R-:W-:Y:S01]  /*0e80*/  @!P0 IMAD.MOV.U32 R3, RZ, RZ, R0 ;  /* 0x000000ffff038224 */ /* 0x000fe200078e0000 */
[----:B------:R-:W-:Y:S06]  /*0e90*/  @!P0 BRA `(.L_x_68) ;  /* 0x0000000000208947 */ /* 0x000fec0003800000 */
[----:B------:R-:W-:-:S04]  /*0ea0*/  FFMA R0, R0, 1.84467440737095516160e+19, RZ ;  /* 0x5f80000000007823 */ /* 0x000fc800000000ff */
[----:B------:R-:W0:Y:S02]  /*0eb0*/  MUFU.RSQ R3, R0 ;  /* 0x0000000000037308 */ /* 0x000e240000001400 */
[----:B0-----:R-:W-:Y:S01]  /*0ec0*/  FMUL.FTZ R5, R0, R3 ;  /* 0x0000000300057220 */ /* 0x001fe20000410000 */
[----:B------:R-:W-:-:S03]  /*0ed0*/  FMUL.FTZ R3, R3, 0.5 ;  /* 0x3f00000003037820 */ /* 0x000fc60000410000 */
[----:B------:R-:W-:-:S04]  /*0ee0*/  FADD.FTZ R4, -R5, -RZ ;  /* 0x800000ff05047221 */ /* 0x000fc80000010100 */
[----:B------:R-:W-:-:S04]  /*0ef0*/  FFMA R4, R5, R4, R0 ;  /* 0x0000000405047223 */ /* 0x000fc80000000000 */
[----:B------:R-:W-:-:S04]  /*0f00*/  FFMA R3, R4, R3, R5 ;  /* 0x0000000304037223 */ /* 0x000fc80000000005 */
[----:B------:R-:W-:-:S07]  /*0f10*/  FMUL.FTZ R3, R3, 2.3283064365386962891e-10 ;  /* 0x2f80000003037820 */ /* 0x000fce0000410000 */
.L_x_68:
[----:B------:R-:W-:Y:S02]  /*0f20*/  IMAD.MOV.U32 R4, RZ, RZ, R6 ;  /* 0x000000ffff047224 */ /* 0x000fe400078e0006 */
[----:B------:R-:W-:-:S04]  /*0f30*/  IMAD.MOV.U32 R5, RZ, RZ, 0x0 ;  /* 0x00000000ff057424 */ /* 0x000fc800078e00ff */
[----:B------:R-:W-:Y:S05]  /*0f40*/  RET.REL.NODEC R4 `(_Z11rstd_kernelPfS_S_iii) ;  /* 0xfffffff0042c7950 */ /* 0x000fea0003c3ffff */
        .weak           $__internal_3_$__cuda_sm3x_div_rn_noftz_f32_slowpath
        .type           $__internal_3_$__cuda_sm3x_div_rn_noftz_f32_slowpath,@function
        .size           $__internal_3_$__cuda_sm3x_div_rn_noftz_f32_slowpath,(.L_x_100 - $__internal_3_$__cuda_sm3x_div_rn_noftz_f32_slowpath)
$__internal_3_$__cuda_sm3x_div_rn_noftz_f32_slowpath:
[--C-:B------:R-:W-:Y:S01]  /*0f50*/  SHF.R.U32.HI R6, RZ, 0x17, R3.reuse ;  /* 0x00000017ff067819 */ /* 0x100fe20000011603 */
[--C-:B------:R-:W-:Y:S01]  /*0f60*/  IMAD.MOV.U32 R7, RZ, RZ, R0.reuse ;  /* 0x000000ffff077224 */ /* 0x100fe200078e0000 */
[----:B------:R-:W-:Y:S01]  /*0f70*/  SHF.R.U32.HI R5, RZ, 0x17, R0 ;  /* 0x00000017ff057819 */ /* 0x000fe20000011600 */
[----:B------:R-:W-:Y:S01]  /*0f80*/  IMAD.MOV.U32 R8, RZ, RZ, R3 ;  /* 0x000000ffff087224 */ /* 0x000fe200078e0003 */
[----:B------:R-:W-:Y:S02]  /*0f90*/  LOP3.LUT R6, R6, 0xff, RZ, 0xc0, !PT ;  /* 0x000000ff06067812 */ /* 0x000fe400078ec0ff */
[----:B------:R-:W-:-:S03]  /*0fa0*/  LOP3.LUT R5, R5, 0xff, RZ, 0xc0, !PT ;  /* 0x000000ff05057812 */ /* 0x000fc600078ec0ff */
[----:B------:R-:W-:Y:S02]  /*0fb0*/  VIADD R11, R6, 0xffffffff ;  /* 0xffffffff060b7836 */ /* 0x000fe40000000000 */
[----:B------:R-:W-:-:S03]  /*0fc0*/  VIADD R10, R5, 0xffffffff ;  /* 0xffffffff050a7836 */ /* 0x000fc60000000000 */
        /* <DEDUP_REMOVED lines=27> */
.L_x_69:
[----:B------:R-:W-:Y:S01]  /*1180*/  LEA R3, R6, 0xc0800000, 0x17 ;  /* 0xc080000006037811 */ /* 0x000fe200078eb8ff */
[----:B------:R-:W-:-:S04]  /*1190*/  VIADD R5, R5, 0xffffff81 ;  /* 0xffffff8105057836 */ /* 0x000fc80000000000 */
[----:B------:R-:W-:Y:S01]  /*11a0*/  IMAD.IADD R3, R8, 0x1, -R3 ;  /* 0x0000000108037824 */ /* 0x000fe200078e0a03 */
[C---:B------:R-:W-:Y:S01]  /*11b0*/  IADD3 R6, PT, PT, R5.reuse, 0x7f, -R6 ;  /* 0x0000007f05067810 */ /* 0x040fe20007ffe806 */
[----:B------:R-:W-:Y:S02]  /*11c0*/  IMAD R0, R5, -0x800000, R7 ;  /* 0xff80000005007824 */ /* 0x000fe400078e0207 */
[----:B------:R-:W0:Y:S01]  /*11d0*/  MUFU.RCP R8, R3 ;  /* 0x0000000300087308 */ /* 0x000e220000001000 */
[----:B------:R-:W-:Y:S01]  /*11e0*/  FADD.FTZ R11, -R3, -RZ ;  /* 0x800000ff030b7221 */ /* 0x000fe20000010100 */
[----:B------:R-:W-:-:S03]  /*11f0*/  IMAD.IADD R6, R6, 0x1, R9 ;  /* 0x0000000106067824 */ /* 0x000fc600078e0209 */
        /* <DEDUP_REMOVED lines=21> */
[CCC-:B------:R-:W-:Y:S01]  /*1350*/  FFMA.RM R6, R10.reuse, R8.reuse, R7.reuse ;  /* 0x000000080a067223 */ /* 0x1c0fe20000004007 */
[C---:B------:R-:W-:Y:S02]  /*1360*/  ISETP.NE.AND P2, PT, R9.reuse, RZ, PT ;  /* 0x000000ff0900720c */ /* 0x040fe40003f45270 */
[----:B------:R-:W-:Y:S02]  /*1370*/  ISETP.NE.AND P1, PT, R9, RZ, PT ;  /* 0x000000ff0900720c */ /* 0x000fe40003f25270 */
[----:B------:R-:W-:Y:S01]  /*1380*/  LOP3.LUT R5, R3, 0x7fffff, RZ, 0xc0, !PT ;  /* 0x007fffff03057812 */ /* 0x000fe200078ec0ff */
[----:B------:R-:W-:Y:S01]  /*1390*/  FFMA.RP R3, R10, R8, R7 ;  /* 0x000000080a037223 */ /* 0x000fe20000008007 */
[----:B------:R-:W-:Y:S02]  /*13a0*/  VIADD R8, R9, 0x20 ;  /* 0x0000002009087836 */ /* 0x000fe40000000000 */
[----:B------:R-:W-:Y:S01]  /*13b0*/  LOP3.LUT R5, R5, 0x800000, RZ, 0xfc, !PT ;  /* 0x0080000005057812 */ /* 0x000fe200078efcff */
[----:B------:R-:W-:Y:S01]  /*13c0*/  IMAD.MOV R7, RZ, RZ, -R9 ;  /* 0x000000ffff077224 */ /* 0x000fe200078e0a09 */
[----:B------:R-:W-:-:S02]  /*13d0*/  FSETP.NEU.FTZ.AND P0, PT, R3, R6, PT ;  /* 0x000000060300720b */ /* 0x000fc40003f1d000 */
[----:B------:R-:W-:Y:S02]  /*13e0*/  SHF.L.U32 R8, R5, R8, RZ ;  /* 0x0000000805087219 */ /* 0x000fe400000006ff */
[----:B------:R-:W-:Y:S02]  /*13f0*/  SEL R6, R7, RZ, P2 ;  /* 0x000000ff07067207 */ /* 0x000fe40001000000 */
[----:B------:R-:W-:Y:S02]  /*1400*/  ISETP.NE.AND P1, PT, R8, RZ, P1 ;  /* 0x000000ff0800720c */ /* 0x000fe40000f25270 */
[----:B------:R-:W-:Y:S02]  /*1410*/  SHF.R.U32.HI R6, RZ, R6, R5 ;  /* 0x00000006ff067219 */ /* 0x000fe40000011605 */
[----:B------:R-:W-:Y:S02]  /*1420*/  PLOP3.LUT P0, PT, P0, P1, PT, 0xf8, 0x8f ;  /* 0x00000000008f781c */ /* 0x000fe40000703f70 */
[----:B------:R-:W-:-:S02]  /*1430*/  SHF.R.U32.HI R8, RZ, 0x1, R6 ;  /* 0x00000001ff087819 */ /* 0x000fc40000011606 */
[----:B------:R-:W-:-:S04]  /*1440*/  SEL R3, RZ, 0x1, !P0 ;  /* 0x00000001ff037807 */ /* 0x000fc80004000000 */
[----:B------:R-:W-:-:S04]  /*1450*/  LOP3.LUT R3, R3, 0x1, R8, 0xf8, !PT ;  /* 0x0000000103037812 */ /* 0x000fc800078ef808 */
[----:B------:R-:W-:-:S05]  /*1460*/  LOP3.LUT R3, R3, R6, RZ, 0xc0, !PT ;  /* 0x0000000603037212 */ /* 0x000fca00078ec0ff */
[----:B------:R-:W-:-:S05]  /*1470*/  IMAD.IADD R3, R8, 0x1, R3 ;  /* 0x0000000108037824 */ /* 0x000fca00078e0203 */
[----:B------:R-:W-:Y:S01]  /*1480*/  LOP3.LUT R0, R3, R0, RZ, 0xfc, !PT ;  /* 0x0000000003007212 */ /* 0x000fe200078efcff */
[----:B------:R-:W-:Y:S06]  /*1490*/  BRA `(.L_x_76) ;  /* 0x0000000000347947 */ /* 0x000fec0003800000 */
.L_x_75:
[----:B------:R-:W-:-:S04]  /*14a0*/  LOP3.LUT R0, R0, 0x80000000, RZ, 0xc0, !PT ;  /* 0x8000000000007812 */ /* 0x000fc800078ec0ff */
[----:B------:R-:W-:Y:S01]  /*14b0*/  LOP3.LUT R0, R0, 0x7f800000, RZ, 0xfc, !PT ;  /* 0x7f80000000007812 */ /* 0x000fe200078efcff */
[----:B------:R-:W-:Y:S06]  /*14c0*/  BRA `(.L_x_76) ;  /* 0x0000000000287947 */ /* 0x000fec0003800000 */
.L_x_74:
[----:B------:R-:W-:Y:S01]  /*14d0*/  IMAD R0, R6, 0x800000, R0 ;  /* 0x0080000006007824 */ /* 0x000fe200078e0200 */
[----:B------:R-:W-:Y:S06]  /*14e0*/  BRA `(.L_x_76) ;  /* 0x0000000000207947 */ /* 0x000fec0003800000 */
.L_x_73:
[----:B------:R-:W-:-:S04]  /*14f0*/  LOP3.LUT R0, R8, 0x80000000, R7, 0x48, !PT ;  /* 0x8000000008007812 */ /* 0x000fc800078e4807 */
[----:B------:R-:W-:Y:S01]  /*1500*/  LOP3.LUT R0, R0, 0x7f800000, RZ, 0xfc, !PT ;  /* 0x7f80000000007812 */ /* 0x000fe200078efcff */
[----:B------:R-:W-:Y:S06]  /*1510*/  BRA `(.L_x_76) ;  /* 0x0000000000147947 */ /* 0x000fec0003800000 */
.L_x_72:
[----:B------:R-:W-:Y:S01]  /*1520*/  LOP3.LUT R0, R8, 0x80000000, R7, 0x48, !PT ;  /* 0x8000000008007812 */ /* 0x000fe200078e4807 */
[----:B------:R-:W-:Y:S06]  /*1530*/  BRA `(.L_x_76) ;  /* 0x00000000000c7947 */ /* 0x000fec0003800000 */
.L_x_71:
[----:B------:R-:W0:Y:S01]  /*1540*/  MUFU.RSQ R0, -QNAN ;  /* 0xffc0000000007908 */ /* 0x000e220000001400 */
[----:B------:R-:W-:Y:S05]  /*1550*/  BRA `(.L_x_76) ;  /* 0x0000000000047947 */ /* 0x000fea0003800000 */
.L_x_70:
[----:B------:R-:W-:-:S07]  /*1560*/  FADD.FTZ R0, R0, R3 ;  /* 0x0000000300007221 */ /* 0x000fce0000010000 */
.L_x_76:
[----:B------:R-:W-:-:S04]  /*1570*/  IMAD.MOV.U32 R5, RZ, RZ, 0x0 ;  /* 0x00000000ff057424 */ /* 0x000fc800078e00ff */
[----:B0-----:R-:W-:Y:S05]  /*1580*/  RET.REL.NODEC R4 `(_Z11rstd_kernelPfS_S_iii) ;  /* 0xffffffe8049c7950 */ /* 0x001fea0003c3ffff */
.L_x_77:
        /* <DEDUP_REMOVED lines=15> */
.L_x_100:


//--------------------- .text._Z11mean_kernelPfS_iii --------------------------
	.section	.text._Z11mean_kernelPfS_iii,"ax",@progbits
	.align	128
        .global         _Z11mean_kernelPfS_iii
        .type           _Z11mean_kernelPfS_iii,@function
        .size           _Z11mean_kernelPfS_iii,(.L_x_101 - _Z11mean_kernelPfS_iii)
        .other          _Z11mean_kernelPfS_iii,@"STO_CUDA_ENTRY STV_DEFAULT"
_Z11mean_kernelPfS_iii:
.text._Z11mean_kernelPfS_iii:
        /* <DEDUP_REMOVED lines=13> */
[----:B------:R-:W0:Y:S01]  /*00d0*/  LDC R0, c[0x0][0x398] ;  /* 0x0000e600ff007b82 */ /* 0x000e220000000800 */
[----:B------:R-:W-:Y:S01]  /*00e0*/  BSSY.RECONVERGENT B1, `(.L_x_80) ;  /* 0x0000030000017945 */ /* 0x000fe20003800200 */
[----:B------:R-:W-:Y:S01]  /*00f0*/  IMAD.MOV.U32 R17, RZ, RZ, R5 ;  /* 0x000000ffff117224 */ /* 0x000fe200078e0005 */
[----:B0-----:R-:W0:Y:S01]  /*0100*/  I2F.U32.RP R10, R0 ;  /* 0x00000000000a7306 */ /* 0x001e220000209000 */
[----:B------:R-:W-:Y:S01]  /*0110*/  IMAD.IADD R4, R5, 0x1, R0 ;  /* 0x0000000105047824 */ /* 0x000fe200078e0200 */
[----:B------:R-:W-:-:S04]  /*0120*/  ISETP.NE.U32.AND P2, PT, R0, RZ, PT ;  /* 0x000000ff0000720c */ /* 0x000fc80003f45070 */
[C---:B------:R-:W-:Y:S02]  /*0130*/  ISETP.GE.AND P0, PT, R4.reuse, UR4, PT ;  /* 0x0000000404007c0c */ /* 0x040fe4000bf06270 */
[----:B------:R-:W-:Y:S02]  /*0140*/  VIMNMX R9, PT, PT, R4, UR4, !PT ;  /* 0x0000000404097c48 */ /* 0x000fe4000ffe0100 */
[----:B------:R-:W-:-:S04]  /*0150*/  SEL R8, RZ, 0x1, P0 ;  /* 0x00000001ff087807 */ /* 0x000fc80000000000 */
[----:B------:R-:W-:Y:S01]  /*0160*/  IADD3 R9, PT, PT, R9, -R4, -R8 ;  /* 0x8000000409097210 */ /* 0x000fe20007ffe808 */
[----:B0-----:R-:W0:Y:S02]  /*0170*/  MUFU.RCP R10, R10 ;  /* 0x0000000a000a7308 */ /* 0x001e240000001000 */
[----:B0-----:R-:W-:-:S06]  /*0180*/  VIADD R6, R10, 0xffffffe ;  /* 0x0ffffffe0a067836 */ /* 0x001fcc0000000000 */
[----:B------:R0:W1:Y:S02]  /*0190*/  F2I.FTZ.U32.TRUNC.NTZ R7, R6 ;  /* 0x0000000600077305 */ /* 0x000064000021f000 */
[----:B0-----:R-:W-:Y:S02]  /*01a0*/  IMAD.MOV.U32 R6, RZ, RZ, RZ ;  /* 0x000000ffff067224 */ /* 0x001fe400078e00ff */
[----:B-1----:R-:W-:-:S04]  /*01b0*/  IMAD.MOV R11, RZ, RZ, -R7 ;  /* 0x000000ffff0b7224 */ /* 0x002fc800078e0a07 */
[----:B------:R-:W-:-:S04]  /*01c0*/  IMAD R11, R11, R0, RZ ;  /* 0x000000000b0b7224 */ /* 0x000fc800078e02ff */
[----:B------:R-:W-:-:S04]  /*01d0*/  IMAD.HI.U32 R10, R7, R11, R6 ;  /* 0x0000000b070a7227 */ /* 0x000fc800078e0006 */
[----:B------:R-:W-:Y:S02]  /*01e0*/  IMAD R6, R2, UR4, RZ ;  /* 0x0000000402067c24 */ /* 0x000fe4000f8e02ff */
[----:B------:R-:W-:-:S04]  /*01f0*/  IMAD.HI.U32 R7, R10, R9, RZ ;  /* 0x000000090a077227 */ /* 0x000fc800078e00ff */
[----:B------:R-:W-:-:S04]  /*0200*/  IMAD.MOV R4, RZ, RZ, -R7 ;  /* 0x000000ffff047224 */ /* 0x000fc800078e0a07 */
[----:B------:R-:W-:-:S05]  /*0210*/  IMAD R9, R0, R4, R9 ;  /* 0x0000000400097224 */ /* 0x000fca00078e0209 */
[----:B------:R-:W-:-:S13]  /*0220*/  ISETP.GE.U32.AND P0, PT, R9, R0, PT ;  /* 0x000000000900720c */ /* 0x000fda0003f06070 */
[----:B------:R-:W-:Y:S02]  /*0230*/  @P0 IMAD.IADD R9, R9, 0x1, -R0 ;  /* 0x0000000109090824 */ /* 0x000fe400078e0a00 */
[----:B------:R-:W-:-:S03]  /*0240*/  @P0 VIADD R7, R7, 0x1 ;  /* 0x0000000107070836 */ /* 0x000fc60000000000 */
[----:B------:R-:W-:-:S13]  /*0250*/  ISETP.GE.U32.AND P1, PT, R9, R0, PT ;  /* 0x000000000900720c */ /* 0x000fda0003f26070 */
[----:B------:R-:W-:Y:S01]  /*0260*/  @P1 VIADD R7, R7, 0x1 ;  /* 0x0000000107071836 */ /* 0x000fe20000000000 */
[----:B------:R-:W-:-:S05]  /*0270*/  @!P2 LOP3.LUT R7, RZ, R0, RZ, 0x33, !PT ;  /* 0x00000000ff07a212 */ /* 0x000fca00078e33ff */
[----:B------:R-:W-:Y:S02]  /*0280*/  IMAD.IADD R8, R8, 0x1, R7 ;  /* 0x0000000108087824 */ /* 0x000fe400078e0207 */
[----:B------:R-:W-:-:S03]  /*0290*/  IMAD.MOV.U32 R7, RZ, RZ, RZ ;  /* 0x000000ffff077224 */ /* 0x000fc600078e00ff */
        /* <DEDUP_REMOVED lines=10> */
.L_x_82:
[----:B------:R-:W-:-:S04]  /*0340*/  IADD3 R9, P1, PT, R6, R17, RZ ;  /* 0x0000001106097210 */ /* 0x000fc80007f3e0ff */
[----:B------:R-:W-:Y:S02]  /*0350*/  LEA.HI.X.SX32 R12, R17, R4, 0x1, P1 ;  /* 0x00000004110c7211 */ /* 0x000fe400008f0eff */
[----:B------:R-:W-:-:S04]  /*0360*/  LEA R8, P1, R9, UR8, 0x2 ;  /* 0x0000000809087c11 */ /* 0x000fc8000f8210ff */
[----:B------:R-:W-:-:S05]  /*0370*/  LEA.HI.X R9, R9, UR9, R12, 0x2, P1 ;  /* 0x0000000909097c11 */ /* 0x000fca00088f140c */
[----:B------:R-:W2:Y:S01]  /*0380*/  LDG.E R8, desc[UR6][R8.64] ;  /* 0x0000000608087981 */ /* 0x000ea2000c1e1900 */
[----:B------:R-:W-:Y:S02]  /*0390*/  VIADD R10, R10, 0x1 ;  /* 0x000000010a0a7836 */ /* 0x000fe40000000000 */
[----:B------:R-:W-:-:S03]  /*03a0*/  IMAD.IADD R17, R17, 0x1, R0 ;  /* 0x0000000111117824 */ /* 0x000fc600078e0200 */
[----:B------:R-:W-:Y:S01]  /*03b0*/  ISETP.NE.AND P1, PT, R10, RZ, PT ;  /* 0x000000ff0a00720c */ /* 0x000fe20003f25270 */
[----:B--2---:R-:W-:-:S12]  /*03c0*/  FADD R7, R8, R7 ;  /* 0x0000000708077221 */ /* 0x004fd80000000000 */
[----:B------:R-:W-:Y:S05]  /*03d0*/  @P1 BRA `(.L_x_82) ;  /* 0xfffffffc00d81947 */ /* 0x000fea000383ffff */
.L_x_81:
[----:B------:R-:W-:Y:S05]  /*03e0*/  BSYNC.RECONVERGENT B1 ;  /* 0x0000000000017941 */ /* 0x000fea0003800200 */
.L_x_80:
[----:B------:R-:W-:Y:S05]  /*03f0*/  @!P0 BRA `(.L_x_79) ;  /* 0x0000000000788947 */ /* 0x000fea0003800000 */
.L_x_83:
[----:B------:R-:W-:Y:S01]  /*0400*/  IMAD.IADD R11, R17, 0x1, R0 ;  /* 0x00000001110b7824 */ /* 0x000fe200078e0200 */
[----:B------:R-:W-:-:S03]  /*0410*/  IADD3 R13, P0, PT, R6, R17, RZ ;  /* 0x00000011060d7210 */ /* 0x000fc60007f1e0ff */
[--C-:B------:R-:W-:Y:S01]  /*0420*/  IMAD.IADD R9, R11, 0x1, R0.reuse ;  /* 0x000000010b097824 */ /* 0x100fe200078e0200 */
[----:B------:R-:W-:Y:S02]  /*0430*/  IADD3 R8, P1, PT, R6, R11, RZ ;  /* 0x0000000b06087210 */ /* 0x000fe40007f3e0ff */
[-C--:B------:R-:W-:Y:S01]  /*0440*/  LEA.HI.X.SX32 R16, R17, R4.reuse, 0x1, P0 ;  /* 0x0000000411107211 */ /* 0x080fe200000f0eff */
[----:B------:R-:W-:Y:S01]  /*0450*/  IMAD.IADD R17, R9, 0x1, R0 ;  /* 0x0000000109117824 */ /* 0x000fe200078e0200 */
[----:B------:R-:W-:Y:S02]  /*0460*/  LEA R14, P0, R13, UR10, 0x2 ;  /* 0x0000000a0d0e7c11 */ /* 0x000fe4000f8010ff */
[----:B------:R-:W-:Y:S02]  /*0470*/  LEA.HI.X.SX32 R11, R11, R4, 0x1, P1 ;  /* 0x000000040b0b7211 */ /* 0x000fe400008f0eff */
[----:B------:R-:W-:Y:S02]  /*0480*/  LEA R10, P1, R8, UR10, 0x2 ;  /* 0x0000000a080a7c11 */ /* 0x000fe4000f8210ff */
[----:B------:R-:W-:-:S02]  /*0490*/  IADD3 R12, P2, PT, R6, R9, RZ ;  /* 0x00000009060c7210 */ /* 0x000fc40007f5e0ff */
[----:B------:R-:W-:Y:S02]  /*04a0*/  LEA.HI.X R15, R13, UR11, R16, 0x2, P0 ;  /* 0x0000000b0d0f7c11 */ /* 0x000fe400080f1410 */
        /* <DEDUP_REMOVED lines=8> */
[C---:B------:R-:W-:Y:S01]  /*0530*/  LEA R12, P0, R13.reuse, UR10, 0x2 ;  /* 0x0000000a0d0c7c11 */ /* 0x040fe2000f8010ff */
[----:B------:R-:W4:Y:S03]  /*0540*/  LDG.E R8, desc[UR6][R8.64] ;  /* 0x0000000608087981 */ /* 0x000f26000c1e1900 */
[----:B------:R-:W-:-:S05]  /*0550*/  LEA.HI.X R13, R13, UR11, R16, 0x2, P0 ;  /* 0x0000000b0d0d7c11 */ /* 0x000fca00080f1410 */
[----:B------:R-:W5:Y:S01]  /*0560*/  LDG.E R12, desc[UR6][R12.64] ;  /* 0x000000060c0c7981 */ /* 0x000f62000c1e1900 */
[----:B------:R-:W-:-:S05]  /*0570*/  IMAD.IADD R17, R17, 0x1, R0 ;  /* 0x0000000111117824 */ /* 0x000fca00078e0200 */
[----:B------:R-:W-:Y:S01]  /*0580*/  ISETP.GE.AND P0, PT, R17, UR4, PT ;  /* 0x0000000411007c0c */ /* 0x000fe2000bf06270 */
[----:B--2---:R-:W-:-:S04]  /*0590*/  FADD R7, R14, R7 ;  /* 0x000000070e077221 */ /* 0x004fc80000000000 */
[----:B---3--:R-:W-:-:S04]  /*05a0*/  FADD R7, R7, R10 ;  /* 0x0000000a07077221 */ /* 0x008fc80000000000 */
[----:B----4-:R-:W-:-:S04]  /*05b0*/  FADD R7, R7, R8 ;  /* 0x0000000807077221 */ /* 0x010fc80000000000 */
[----:B-----5:R-:W-:Y:S01]  /*05c0*/  FADD R7, R7, R12 ;  /* 0x0000000c07077221 */ /* 0x020fe20000000000 */
[----:B------:R-:W-:Y:S06]  /*05d0*/  @!P0 BRA `(.L_x_83) ;  /* 0xfffffffc00888947 */ /* 0x000fec000383ffff */
.L_x_79:
[----:B------:R-:W-:Y:S05]  /*05e0*/  BSYNC.RECONVERGENT B0 ;  /* 0x0000000000007941 */ /* 0x000fea0003800200 */
.L_x_78:
        /* <DEDUP_REMOVED lines=10> */
.L_x_85:
[----:B------:R-:W-:Y:S01]  /*0690*/  BAR.SYNC.DEFER_BLOCKING 0x0 ;  /* 0x0000000000007b1d */ /* 0x000fe20000010000 */
[----:B------:R-:W-:-:S04]  /*06a0*/  SHF.R.U32.HI R6, RZ, 0x1, R3 ;  /* 0x00000001ff067819 */ /* 0x000fc80000011603 */
[----:B------:R-:W-:-:S13]  /*06b0*/  ISETP.GE.U32.AND P0, PT, R5, R6, PT ;  /* 0x000000060500720c */ /* 0x000fda0003f06070 */
[----:B------:R-:W-:Y:S01]  /*06c0*/  @!P0 IMAD R4, R6, 0x4, R0 ;  /* 0x0000000406048824 */ /* 0x000fe200078e0200 */
[----:B0-----:R-:W-:Y:S05]  /*06d0*/  @!P0 LDS R7, [R0] ;  /* 0x0000000000078984 */ /* 0x001fea0000000800 */
[----:B------:R-:W0:Y:S02]  /*06e0*/  @!P0 LDS R4, [R4] ;  /* 0x0000000004048984 */ /* 0x000e240000000800 */
[----:B0-----:R-:W-:-:S05]  /*06f0*/  @!P0 FADD R7, R4, R7 ;  /* 0x0000000704078221 */ /* 0x001fca0000000000 */
[----:B------:R1:W-:Y:S01]  /*0700*/  @!P0 STS [R0], R7 ;  /* 0x0000000700008388 */ /* 0x0003e20000000800 */
[----:B------:R-:W-:Y:S01]  /*0710*/  ISETP.GT.U32.AND P0, PT, R3, 0x3, PT ;  /* 0x000000030300780c */ /* 0x000fe20003f04070 */
[----:B------:R-:W-:-:S12]  /*0720*/  IMAD.MOV.U32 R3, RZ, RZ, R6 ;  /* 0x000000ffff037224 */ /* 0x000fd800078e0006 */
[----:B-1----:R-:W-:Y:S05]  /*0730*/  @P0 BRA `(.L_x_85) ;  /* 0xfffffffc00d40947 */ /* 0x002fea000383ffff */
.L_x_84:
[----:B------:R-:W-:Y:S05]  /*0740*/  @P1 EXIT ;  /* 0x000000000000194d */ /* 0x000fea0003800000 */
[----:B------:R-:W1:Y:S01]  /*0750*/  S2UR UR5, SR_CgaCtaId ;  /* 0x00000000000579c3 */ /* 0x000e620000008800 */
[----:B------:R-:W-:Y:S02]  /*0760*/  UMOV UR4, 0x400 ;  /* 0x0000040000047882 */ /* 0x000fe40000000000 */
[----:B-1----:R-:W-:Y:S01]  /*0770*/  ULEA UR4, UR5, UR4, 0x18 ;  /* 0x0000000405047291 */ /* 0x002fe2000f8ec0ff */
[----:B------:R-:W1:Y:S08]  /*0780*/  LDCU UR5, c[0x0][0x394] ;  /* 0x00007280ff0577ac */ /* 0x000e700008000800 */
[----:B0-----:R-:W0:Y:S01]  /*0790*/  LDS R0, [UR4] ;  /* 0x00000004ff007984 */ /* 0x001e220008000800 */
[----:B-1----:R-:W-:-:S04]  /*07a0*/  I2FP.F32.S32 R3, UR5 ;  /* 0x0000000500037c45 */ /* 0x002fc80008201400 */
[----:B------:R-:W1:Y:S02]  /*07b0*/  MUFU.RCP R4, R3 ;  /* 0x0000000300047308 */ /* 0x000e640000001000 */
[----:B-1----:R-:W-:-:S04]  /*07c0*/  FFMA R5, -R3, R4, 1 ;  /* 0x3f80000003057423 */ /* 0x002fc80000000104 */
[----:B------:R-:W-:Y:S02]  /*07d0*/  FFMA R5, R4, R5, R4 ;  /* 0x0000000504057223 */ /* 0x000fe40000000004 */
[----:B0-----:R-:W0:Y:S02]  /*07e0*/  FCHK P0, R0, R3 ;  /* 0x0000000300007302 */ /* 0x001e240000000000 */
[----:B------:R-:W-:-:S04]  /*07f0*/  FFMA R4, R0, R5, RZ ;  /* 0x0000000500047223 */ /* 0x000fc800000000ff */
[----:B------:R-:W-:-:S04]  /*0800*/  FFMA R6, -R3, R4, R0 ;  /* 0x0000000403067223 */ /* 0x000fc80000000100 */
[----:B------:R-:W-:Y:S01]  /*0810*/  FFMA R7, R5, R6, R4 ;  /* 0x0000000605077223 */ /* 0x000fe20000000004 */
[----:B0-----:R-:W-:Y:S06]  /*0820*/  @!P0 BRA `(.L_x_86) ;  /* 0x00000000000c8947 */ /* 0x001fec0003800000 */
[----:B------:R-:W-:-:S07]  /*0830*/  MOV R4, 0x850 ;  /* 0x0000085000047802 */ /* 0x000fce0000000f00 */
[----:B------:R-:W-:Y:S05]  /*0840*/  CALL.REL.NOINC `($__internal_4_$__cuda_sm3x_div_rn_noftz_f32_slowpath) ;  /* 0x0000000000147944 */ /* 0x000fea0003c00000 */
[----:B------:R-:W-:-:S07]  /*0850*/  IMAD.MOV.U32 R7, RZ, RZ, R0 ;  /* 0x000000ffff077224 */ /* 0x000fce00078e0000 */
.L_x_86:
[----:B------:R-:W0:Y:S02]  /*0860*/  LDC.64 R4, c[0x0][0x380] ;  /* 0x0000e000ff047b82 */ /* 0x000e240000000a00 */
[----:B0-----:R-:W-:-:S05]  /*0870*/  IMAD.WIDE.U32 R2, R2, 0x4, R4 ;  /* 0x0000000402027825 */ /* 0x001fca00078e0004 */
[----:B------:R-:W-:Y:S01]  /*0880*/  STG.E desc[UR6][R2.64], R7 ;  /* 0x0000000702007986 */ /* 0x000fe2000c101906 */
[----:B------:R-:W-:Y:S05]  /*0890*/  EXIT ;  /* 0x000000000000794d */ /* 0x000fea0003800000 */
        .weak           $__internal_4_$__cuda_sm3x_div_rn_noftz_f32_slowpath
        .type           $__internal_4_$__cuda_sm3x_div_rn_noftz_f32_slowpath,@function
        .size           $__internal_4_$__cuda_sm3x_div_rn_noftz_f32_slowpath,(.L_x_101 - $__internal_4_$__cuda_sm3x_div_rn_noftz_f32_slowpath)
$__internal_4_$__cuda_sm3x_div_rn_noftz_f32_slowpath:
        /* <DEDUP_REMOVED lines=30> */
[----:B------:R-:W-:Y:S02]  /*0a80*/  @P0 IMAD.MOV.U32 R9, RZ, RZ, RZ ;  /* 0x000000ffff090224 */ /* 0x000fe400078e00ff */
[----:B------:R-:W-:Y:S01]  /*0a90*/  @!P0 FFMA R7, R0, 1.84467440737095516160e+19, RZ ;  /* 0x5f80000000078823 */ /* 0x000fe200000000ff */
[----:B------:R-:W-:Y:S02]  /*0aa0*/  @!P0 IMAD.MOV.U32 R9, RZ, RZ, -0x40 ;  /* 0xffffffc0ff098424 */ /* 0x000fe400078e00ff */
[----:B------:R-:W-:Y:S02]  /*0ab0*/  @!P1 FFMA R8, R3, 1.84467440737095516160e+19, RZ ;  /* 0x5f80000003089823 */ /* 0x000fe400000000ff */
[----:B------:R-:W-:-:S07]  /*0ac0*/  @!P1 VIADD R9, R9, 0x40 ;  /* 0x0000004009099836 */ /* 0x000fce0000000000 */
.L_x_87:
        /* <DEDUP_REMOVED lines=50> */
.L_x_93:
[----:B------:R-:W-:-:S04]  /*0df0*/  LOP3.LUT R0, R0, 0x80000000, RZ, 0xc0, !PT ;  /* 0x8000000000007812 */ /* 0x000fc800078ec0ff */
[----:B------:R-:W-:Y:S01]  /*0e00*/  LOP3.LUT R0, R0, 0x7f800000, RZ, 0xfc, !PT ;  /* 0x7f80000000007812 */ /* 0x000fe200078efcff */
[----:B------:R-:W-:Y:S06]  /*0e10*/  BRA `(.L_x_94) ;  /* 0x0000000000287947 */ /* 0x000fec0003800000 */
.L_x_92:
[----:B------:R-:W-:Y:S01]  /*0e20*/  IMAD R0, R6, 0x800000, R0 ;  /* 0x0080000006007824 */ /* 0x000fe200078e0200 */
[----:B------:R-:W-:Y:S06]  /*0e30*/  BRA `(.L_x_94) ;  /* 0x0000000000207947 */ /* 0x000fec0003800000 */
.L_x_91:
[----:B------:R-:W-:-:S04]  /*0e40*/  LOP3.LUT R0, R8, 0x80000000, R7, 0x48, !PT ;  /* 0x8000000008007812 */ /* 0x000fc800078e4807 */
[----:B------:R-:W-:Y:S01]  /*0e50*/  LOP3.LUT R0, R0, 0x7f800000, RZ, 0xfc, !PT ;  /* 0x7f80000000007812 */ /* 0x000fe200078efcff */
[----:B------:R-:W-:Y:S06]  /*0e60*/  BRA `(.L_x_94) ;  /* 0x0000000000147947 */ /* 0x000fec0003800000 */
.L_x_90:
[----:B------:R-:W-:Y:S01]  /*0e70*/  LOP3.LUT R0, R8, 0x80000000, R7, 0x48, !PT ;  /* 0x8000000008007812 */ /* 0x000fe200078e4807 */
[----:B------:R-:W-:Y:S06]  /*0e80*/  BRA `(.L_x_94) ;  /* 0x00000000000c7947 */ /* 0x000fec0003800000 */
.L_x_89:
[----:B------:R-:W0:Y:S01]  /*0e90*/  MUFU.RSQ R0, -QNAN ;  /* 0xffc0000000007908 */ /* 0x000e220000001400 */
[----:B------:R-:W-:Y:S05]  /*0ea0*/  BRA `(.L_x_94) ;  /* 0x0000000000047947 */ /* 0x000fea0003800000 */
.L_x_88:
[----:B------:R-:W-:-:S07]  /*0eb0*/  FADD.FTZ R0, R0, R3 ;  /* 0x0000000300007221 */ /* 0x000fce0000010000 */
.L_x_94:
[----:B------:R-:W-:-:S04]  /*0ec0*/  IMAD.MOV.U32 R5, RZ, RZ, 0x0 ;  /* 0x00000000ff057424 */ /* 0x000fc800078e00ff */
[----:B0-----:R-:W-:Y:S05]  /*0ed0*/  RET.REL.NODEC R4 `(_Z11mean_kernelPfS_iii) ;  /* 0xfffffff004487950 */ /* 0x001fea0003c3ffff */
.L_x_95:
        /* <DEDUP_REMOVED lines=10> */
.L_x_101:


//--------------------- .text._Z23encoder_forward_kernel2PfPiS_S_iii --------------------------
	.section	.text._Z23encoder_forward_kernel2PfPiS_S_iii,"ax",@progbits
	.align	128
        .global         _Z23encoder_forward_kernel2PfPiS_S_iii
        .type           _Z23encoder_forward_kernel2PfPiS_S_iii,@function
        .size           _Z23encoder_forward_kernel2PfPiS_S_iii,(.L_x_113 - _Z23encoder_forward_kernel2PfPiS_S_iii)
        .other          _Z23encoder_forward_kernel2PfPiS_S_iii,@"STO_CUDA_ENTRY STV_DEFAULT"
_Z23encoder_forward_kernel2PfPiS_S_iii:
.text._Z23encoder_forward_kernel2PfPiS_S_iii:
[----:B------:R-:W-:Y:S01]  /*0000*/  LDC R1, c[0x0][0x37c] ;  /* 0x0000df00ff017b82 */ /* 0x000fe20000000800 */
[----:B------:R-:W0:Y:S07]  /*0010*/  S2R R4, SR_TID.X ;  /* 0x0000000000047919 */ /* 0x000e2e0000002100 */
[----:B------:R-:W1:Y:S08]  /*0020*/  LDC.64 R2, c[0x0][0x3a0] ;  /* 0x0000e800ff027b82 */ /* 0x000e700000000a00 */
[----:B------:R-:W0:Y:S08]  /*0030*/  S2UR UR4, SR_CTAID.X ;  /* 0x00000000000479c3 */ /* 0x000e300000002500 */
[----:B------:R-:W0:Y:S08]  /*0040*/  LDC R5, c[0x0][0x360] ;  /* 0x0000d800ff057b82 */ /* 0x000e300000000800 */
[----:B------:R-:W2:Y:S01]  /*0050*/  LDC R0, c[0x0][0x3a8] ;  /* 0x0000ea00ff007b82 */ /* 0x000ea20000000800 */
[----:B-1----:R-:W-:-:S02]  /*0060*/  IMAD R7, R3, R2, RZ ;  /* 0x0000000203077224 */ /* 0x002fc400078e02ff */
[----:B0-----:R-:W-:Y:S02]  /*0070*/  IMAD R5, R5, UR4, R4 ;  /* 0x0000000405057c24 */ /* 0x001fe4000f8e0204 */
[----:B--2---:R-:W-:-:S05]  /*0080*/  IMAD R2, R7, R0, RZ ;  /* 0x0000000007027224 */ /* 0x004fca00078e02ff */
[----:B------:R-:W-:-:S13]  /*0090*/  ISETP.GE.AND P0, PT, R5, R2, PT ;  /* 0x000000020500720c */ /* 0x000fda0003f06270 */
[----:B------:R-:W-:Y:S05]  /*00a0*/  @P0 EXIT ;  /* 0x000000000000094d */ /* 0x000fea0003800000 */
[----:B------:R-:W-:Y:S01]  /*00b0*/  IABS R9, R0 ;  /* 0x0000000000097213 */ /* 0x000fe20000000000 */
[----:B------:R-:W0:Y:S03]  /*00c0*/  LDCU.64 UR4, c[0x0][0x358] ;  /* 0x00006b00ff0477ac */ /* 0x000e260008000a00 */
[----:B------:R-:W1:Y:S01]  /*00d0*/  I2F.RP R2, R9 ;  /* 0x0000000900027306 */ /* 0x000e620000209400 */
[----:B------:R-:W2:Y:S01]  /*00e0*/  LDCU.128 UR8, c[0x0][0x390] ;  /* 0x00007200ff0877ac */ /* 0x000ea20008000c00 */
[----:B------:R-:W3:Y:S06]  /*00f0*/  LDCU.64 UR6, c[0x0][0x380] ;  /* 0x00007000ff0677ac */ /* 0x000eec0008000a00 */
[----:B-1----:R-:W1:Y:S02]  /*0100*/  MUFU.RCP R2, R2 ;  /* 0x0000000200027308 */ /* 0x002e640000001000 */
[----:B-1----:R-:W-:-:S06]  /*0110*/  VIADD R6, R2, 0xffffffe ;  /* 0x0ffffffe02067836 */ /* 0x002fcc0000000000 */
[----:B------:R1:W4:Y:S02]  /*0120*/  F2I.FTZ.U32.TRUNC.NTZ R7, R6 ;  /* 0x0000000600077305 */ /* 0x000324000021f000 */
[----:B-1----:R-:W-:Y:S02]  /*0130*/  IMAD.MOV.U32 R6, RZ, RZ, RZ ;  /* 0x000000ffff067224 */ /* 0x002fe400078e00ff */
[----:B----4-:R-:W-:-:S04]  /*0140*/  IMAD.MOV R4, RZ, RZ, -R7 ;  /* 0x000000ffff047224 */ /* 0x010fc800078e0a07 */
[----:B------:R-:W-:Y:S01]  /*0150*/  IMAD R11, R4, R9, RZ ;  /* 0x00000009040b7224 */ /* 0x000fe200078e02ff */
[----:B------:R-:W-:-:S03]  /*0160*/  IABS R4, R5 ;  /* 0x0000000500047213 */ /* 0x000fc60000000000 */
[----:B------:R-:W-:-:S06]  /*0170*/  IMAD.HI.U32 R7, R7, R11, R6 ;  /* 0x0000000b07077227 */ /* 0x000fcc00078e0006 */
[----:B------:R-:W-:-:S04]  /*0180*/  IMAD.HI.U32 R2, R7, R4, RZ ;  /* 0x0000000407027227 */ /* 0x000fc800078e00ff */
[----:B------:R-:W-:-:S04]  /*0190*/  IMAD.MOV R7, RZ, RZ, -R2 ;  /* 0x000000ffff077224 */ /* 0x000fc800078e0a02 */
[C---:B------:R-:W-:Y:S02]  /*01a0*/  IMAD R4, R9.reuse, R7, R4 ;  /* 0x0000000709047224 */ /* 0x040fe400078e0204 */
[----:B------:R-:W1:Y:S03]  /*01b0*/  LDC.64 R6, c[0x0][0x388] ;  /* 0x0000e200ff067b82 */ /* 0x000e660000000a00 */
[----:B------:R-:W-:-:S13]  /*01c0*/  ISETP.GT.U32.AND P2, PT, R9, R4, PT ;  /* 0x000000040900720c */ /* 0x000fda0003f44070 */
[-C--:B------:R-:W-:Y:S01]  /*01d0*/  @!P2 IADD3 R4, PT, PT, R4, -R9.reuse, RZ ;  /* 0x800000090404a210 */ /* 0x080fe20007ffe0ff */
[----:B------:R-:W-:Y:S01]  /*01e0*/  @!P2 VIADD R2, R2, 0x1 ;  /* 0x000000010202a836 */ /* 0x000fe20000000000 */
[----:B------:R-:W-:Y:S02]  /*01f0*/  ISETP.NE.AND P2, PT, R0, RZ, PT ;  /* 0x000000ff0000720c */ /* 0x000fe40003f45270 */
[----:B------:R-:W-:Y:S02]  /*0200*/  ISETP.GE.U32.AND P0, PT, R4, R9, PT ;  /* 0x000000090400720c */ /* 0x000fe40003f06070 */
[----:B------:R-:W-:-:S04]  /*0210*/  LOP3.LUT R4, R5, R0, RZ, 0x3c, !PT ;  /* 0x0000000005047212 */ /* 0x000fc800078e3cff */
[----:B------:R-:W-:-:S07]  /*0220*/  ISETP.GE.AND P1, PT, R4, RZ, PT ;  /* 0x000000ff0400720c */ /* 0x000fce0003f26270 */
[----:B------:R-:W-:-:S06]  /*0230*/  @P0 VIADD R2, R2, 0x1 ;  /* 0x0000000102020836 */ /* 0x000fcc0000000000 */
[----:B------:R-:W-:Y:S01]  /*0240*/  @!P1 IMAD.MOV R2, RZ, RZ, -R2 ;  /* 0x000000ffff029224 */ /* 0x000fe200078e0a02 */
[----:B------:R-:W-:-:S05]  /*0250*/  @!P2 LOP3.LUT R2, RZ, R0, RZ, 0x33, !PT ;  /* 0x00000000ff02a212 */ /* 0x000fca00078e33ff */
[----:B-1----:R-:W-:-:S06]  /*0260*/  IMAD.WIDE R6, R2, 0x4, R6 ;  /* 0x0000000402067825 */ /* 0x002fcc00078e0206 */
[----:B0-----:R0:W4:Y:S01]  /*0270*/  LDG.E R7, desc[UR4][R6.64] ;  /* 0x0000000406077981 */ /* 0x001122000c1e1900 */
[----:B------:R-:W-:Y:S02]  /*0280*/  IABS R11, R3 ;  /* 0x00000003000b7213 */ /* 0x000fe40000000000 */
[----:B------:R-:W-:Y:S02]  /*0290*/  ISETP.GE.AND P2, PT, R2, RZ, PT ;  /* 0x000000ff0200720c */ /* 0x000fe40003f46270 */
[----:B------:R-:W1:Y:S01]  /*02a0*/  I2F.RP R4, R11 ;  /* 0x0000000b00047306 */ /* 0x000e620000209400 */
[----:B0-----:R-:W-:-:S07]  /*02b0*/  IABS R6, R2 ;  /* 0x0000000200067213 */ /* 0x001fce0000000000 */
[----:B-1----:R-:W0:Y:S02]  /*02c0*/  MUFU.RCP R4, R4 ;  /* 0x0000000400047308 */ /* 0x002e240000001000 */
[----:B0-----:R-:W-:-:S06]  /*02d0*/  IADD3 R8, PT, PT, R4, 0xffffffe, RZ ;  /* 0x0ffffffe04087810 */ /* 0x001fcc0007ffe0ff */
[----:B------:R0:W1:Y:S02]  /*02e0*/  F2I.FTZ.U32.TRUNC.NTZ R9, R8 ;  /* 0x0000000800097305 */ /* 0x000064000021f000 */
[----:B0-----:R-:W-:Y:S02]  /*02f0*/  IMAD.MOV.U32 R8, RZ, RZ, RZ ;  /* 0x000000ffff087224 */ /* 0x001fe400078e00ff */
[----:B-1----:R-:W-:-:S04]  /*0300*/  IMAD.MOV R10, RZ, RZ, -R9 ;  /* 0x000000ffff0a7224 */ /* 0x002fc800078e0a09 */
[----:B------:R-:W-:-:S04]  /*0310*/  IMAD R13, R10, R11, RZ ;  /* 0x0000000b0a0d7224 */ /* 0x000fc800078e02ff */
[----:B------:R-:W-:-:S06]  /*0320*/  IMAD.HI.U32 R9, R9, R13, R8 ;  /* 0x0000000d09097227 */ /* 0x000fcc00078e0008 */
[----:B------:R-:W-:-:S04]  /*0330*/  IMAD.HI.U32 R9, R9, R6, RZ ;  /* 0x0000000609097227 */ /* 0x000fc800078e00ff */
[----:B------:R-:W-:-:S04]  /*0340*/  IMAD.MOV R9, RZ, RZ, -R9 ;  /* 0x000000ffff097224 */ /* 0x000fc800078e0a09 */
[----:B------:R-:W-:-:S05]  /*0350*/  IMAD R4, R11, R9, R6 ;  /* 0x000000090b047224 */ /* 0x000fca00078e0206 */
[----:B------:R-:W-:-:S13]  /*0360*/  ISETP.GT.U32.AND P0, PT, R11, R4, PT ;  /* 0x000000040b00720c */ /* 0x000fda0003f04070 */
[----:B------:R-:W-:Y:S02]  /*0370*/  @!P0 IADD3 R4, PT, PT, R4, -R11, RZ ;  /* 0x8000000b04048210 */ /* 0x000fe40007ffe0ff */
[----:B------:R-:W-:Y:S02]  /*0380*/  ISETP.NE.AND P0, PT, R3, RZ, PT ;  /* 0x000000ff0300720c */ /* 0x000fe40003f05270 */
[----:B------:R-:W-:-:S13]  /*0390*/  ISETP.GT.U32.AND P1, PT, R11, R4, PT ;  /* 0x000000040b00720c */ /* 0x000fda0003f24070 */
[----:B------:R-:W-:-:S04]  /*03a0*/  @!P1 IMAD.IADD R4, R4, 0x1, -R11 ;  /* 0x0000000104049824 */ /* 0x000fc800078e0a0b */
[----:B------:R-:W-:Y:S01]  /*03b0*/  IMAD.MOV.U32 R9, RZ, RZ, R4 ;  /* 0x000000ffff097224 */ /* 0x000fe200078e0004 */
[----:B------:R-:W-:-:S03]  /*03c0*/  IADD3 R4, PT, PT, -R2, RZ, RZ ;  /* 0x000000ff02047210 */ /* 0x000fc60007ffe1ff */
[----:B------:R-:W-:Y:S01]  /*03d0*/  @!P2 IMAD.MOV R9, RZ, RZ, -R9 ;  /* 0x000000ffff09a224 */ /* 0x000fe200078e0a09 */
[----:B------:R-:W-:Y:S01]  /*03e0*/  @!P0 LOP3.LUT R9, RZ, R3, RZ, 0x33, !PT ;  /* 0x00000003ff098212 */ /* 0x000fe200078e33ff */
[----:B------:R-:W-:-:S04]  /*03f0*/  IMAD R5, R0, R4, R5 ;  /* 0x0000000400057224 */ /* 0x000fc800078e0205 */
[----:B------:R-:W-:Y:S01]  /*0400*/  IMAD R6, R9, R0, RZ ;  /* 0x0000000009067224 */ /* 0x000fe200078e02ff */
[----:B------:R-:W-:-:S04]  /*0410*/  SHF.R.S32.HI R3, RZ, 0x1f, R5 ;  /* 0x0000001fff037819 */ /* 0x000fc80000011405 */
[----:B------:R-:W-:Y:S01]  /*0420*/  IADD3 R10, P1, PT, R5, R6, RZ ;  /* 0x00000006050a7210 */ /* 0x000fe20007f3e0ff */
[----:B----4-:R-:W-:-:S05]  /*0430*/  IMAD R8, R7, R0, RZ ;  /* 0x0000000007087224 */ /* 0x010fca00078e02ff */
[----:B------:R-:W-:-:S04]  /*0440*/  IADD3 R7, P2, PT, R5, R8, RZ ;  /* 0x0000000805077210 */ /* 0x000fc80007f5e0ff */
[-C--:B------:R-:W-:Y:S02]  /*0450*/  LEA.HI.X.SX32 R8, R8, R3.reuse, 0x1, P2 ;  /* 0x0000000308087211 */ /* 0x080fe400010f0eff */
[C---:B--2---:R-:W-:Y:S02]  /*0460*/  LEA R4, P0, R7.reuse, UR8, 0x2 ;  /* 0x0000000807047c11 */ /* 0x044fe4000f8010ff */
[----:B------:R-:W-:Y:S02]  /*0470*/  LEA.HI.X.SX32 R3, R6, R3, 0x1, P1 ;  /* 0x0000000306037211 */ /* 0x000fe400008f0eff */
[C---:B------:R-:W-:Y:S02]  /*0480*/  LEA R6, P1, R10.reuse, UR10, 0x2 ;  /* 0x0000000a0a067c11 */ /* 0x040fe4000f8210ff */
[----:B------:R-:W-:Y:S02]  /*0490*/  LEA.HI.X R5, R7, UR9, R8, 0x2, P0 ;  /* 0x0000000907057c11 */ /* 0x000fe400080f1408 */
[----:B------:R-:W-:-:S03]  /*04a0*/  LEA.HI.X R7, R10, UR11, R3, 0x2, P1 ;  /* 0x0000000b0a077c11 */ /* 0x000fc600088f1403 */
[----:B------:R-:W2:Y:S04]  /*04b0*/  LDG.E R4, desc[UR4][R4.64] ;  /* 0x0000000404047981 */ /* 0x000ea8000c1e1900 */
[----:B------:R-:W2:Y:S01]  /*04c0*/  LDG.E R7, desc[UR4][R6.64] ;  /* 0x0000000406077981 */ /* 0x000ea2000c1e1900 */
[----:B------:R-:W-:-:S04]  /*04d0*/  IMAD.IADD R9, R2, 0x1, -R9 ;  /* 0x0000000102097824 */ /* 0x000fc800078e0a09 */
[----:B------:R-:W-:-:S05]  /*04e0*/  IMAD R9, R9, R0, RZ ;  /* 0x0000000009097224 */ /* 0x000fca00078e02ff */
[----:B------:R-:W-:-:S04]  /*04f0*/  IADD3 R0, P0, PT, R9, R10, RZ ;  /* 0x0000000a09007210 */ /* 0x000fc80007f1e0ff */
[----:B------:R-:W-:Y:S02]  /*0500*/  LEA.HI.X.SX32 R9, R9, R3, 0x1, P0 ;  /* 0x0000000309097211 */ /* 0x000fe400000f0eff */
[----:B---3--:R-:W-:-:S04]  /*0510*/  LEA R2, P0, R0, UR6, 0x2 ;  /* 0x0000000600027c11 */ /* 0x008fc8000f8010ff */
[----:B------:R-:W-:Y:S01]  /*0520*/  LEA.HI.X R3, R0, UR7, R9, 0x2, P0 ;  /* 0x0000000700037c11 */ /* 0x000fe200080f1409 */
[----:B--2---:R-:W-:-:S05]  /*0530*/  FADD R9, R4, R7 ;  /* 0x0000000704097221 */ /* 0x004fca0000000000 */
[----:B------:R-:W-:Y:S01]  /*0540*/  STG.E desc[UR4][R2.64], R9 ;  /* 0x0000000902007986 */ /* 0x000fe2000c101904 */
[----:B------:R-:W-:Y:S05]  /*0550*/  EXIT ;  /* 0x000000000000794d */ /* 0x000fea0003800000 */
.L_x_96:
        /* <DEDUP_REMOVED lines=10> */
.L_x_113:


//--------------------- .nv.shared._Z28crossentropy_forward_kernel1PfS_Piiii --------------------------
	.section	.nv.shared._Z28crossentropy_forward_kernel1PfS_Piiii,"aw",@nobits
	.sectionflags	@""
	.align	16
	.zero		1024


//--------------------- .nv.shared.reserved.0     --------------------------
	.section	.nv.shared.reserved.0,"aw",@nobits
	.weak		__nv_reservedSMEM_offset_0_alias
	.size		__nv_reservedSMEM_offset_0_alias, 0, 64
	.other		__nv_reservedSMEM_offset_0_alias,@"STO_CUDA_RESERVED_SHARED STV_DEFAULT"
__nv_reservedSMEM_offset_0_alias:
	.zero		0
	.zero		64


//--------------------- .nv.shared._Z11gelu_kernelPfPKfi --------------------------
	.section	.nv.shared._Z11gelu_kernelPfPKfi,"aw",@nobits
	.sectionflags	@""
	.align	16
	.zero		1024


//--------------------- .nv.shared._Z23residual_forward_kernelPfS_S_i --------------------------
	.section	.nv.shared._Z23residual_forward_kernelPfS_S_i,"aw",@nobits
	.sectionflags	@""
	.align	16
	.zero		1024


//--------------------- .nv.shared._Z23softmax_forward_kernel4PfS_ii --------------------------
	.section	.nv.shared._Z23softmax_forward_kernel4PfS_ii,"aw",@nobits
	.sectionflags	@""
	.align	16
	.zero		1024


//--------------------- .nv.shared._Z12scale_kernelPffiii --------------------------
	.section	.nv.shared._Z12scale_kernelPffiii,"aw",@nobits
	.sectionflags	@""
	.align	16
	.zero		1024


//--------------------- .nv.shared._Z16unpermute_kernelPfS_iiii --------------------------
	.section	.nv.shared._Z16unpermute_kernelPfS_iiii,"aw",@nobits
	.sectionflags	@""
	.align	16
	.zero		1024


//--------------------- .nv.shared._Z14permute_kernelPfS_S_PKfiiii --------------------------
	.section	.nv.shared._Z14permute_kernelPfS_S_PKfiiii,"aw",@nobits
	.sectionflags	@""
	.align	16
	.zero		1024


//--------------------- .nv.shared._Z8add_biasPfS_iii --------------------------
	.section	.nv.shared._Z8add_biasPfS_iii,"aw",@nobits
	.sectionflags	@""
	.align	16
	.zero		1024


//--------------------- .nv.shared._Z20normalization_kernelPfS_S_S_S_S_iii --------------------------
	.section	.nv.shared._Z20normalization_kernelPfS_S_S_S_S_iii,"aw",@nobits
	.sectionflags	@""
	.align	16
	.zero		1024


//--------------------- .nv.shared._Z11rstd_kernelPfS_S_iii --------------------------
	.section	.nv.shared._Z11rstd_kernelPfS_S_iii,"aw",@nobits
	.sectionflags	@""
	.align	16
	.zero		1024


//--------------------- .nv.shared._Z11mean_kernelPfS_iii --------------------------
	.section	.nv.shared._Z11mean_kernelPfS_iii,"aw",@nobits
	.sectionflags	@""
	.align	16
	.zero		1024


//--------------------- .nv.shared._Z23encoder_forward_kernel2PfPiS_S_iii --------------------------
	.section	.nv.shared._Z23encoder_forward_kernel2PfPiS_S_iii,"aw",@nobits
	.sectionflags	@""
	.align	16
	.zero		1024


//--------------------- .nv.constant0._Z28crossentropy_forward_kernel1PfS_Piiii --------------------------
	.section	.nv.constant0._Z28crossentropy_forward_kernel1PfS_Piiii,"a",@progbits
	.sectionflags	@""
	.align	4
.nv.constant0._Z28crossentropy_forward_kernel1PfS_Piiii:
	.zero		932


//--------------------- .nv.constant0._Z11gelu_kernelPfPKfi --------------------------
	.section	.nv.constant0._Z11gelu_kernelPfPKfi,"a",@progbits
	.sectionflags	@""
	.align	4
.nv.constant0._Z11gelu_kernelPfPKfi:
	.zero		916


//--------------------- .nv.constant0._Z23residual_forward_kernelPfS_S_i --------------------------
	.section	.nv.constant0._Z23residual_forward_kernelPfS_S_i,"a",@progbits
	.sectionflags	@""
	.align	4
.nv.constant0._Z23residual_forward_kernelPfS_S_i:
	.zero		924


//--------------------- .nv.constant0._Z23softmax_forward_kernel4PfS_ii --------------------------
	.section	.nv.constant0._Z23softmax_forward_kernel4PfS_ii,"a",@progbits
	.sectionflags	@""
	.align	4
.nv.constant0._Z23softmax_forward_kernel4PfS_ii:
	.zero		920


//--------------------- .nv.constant0._Z12scale_kernelPffiii --------------------------
	.section	.nv.constant0._Z12scale_kernelPffiii,"a",@progbits
	.sectionflags	@""
	.align	4
.nv.constant0._Z12scale_kernelPffiii:
	.zero		920


//--------------------- .nv.constant0._Z16unpermute_kernelPfS_iiii --------------------------
	.section	.nv.constant0._Z16unpermute_kernelPfS_iiii,"a",@progbits
	.sectionflags	@""
	.align	4
.nv.constant0._Z16unpermute_kernelPfS_iiii:
	.zero		928


//--------------------- .nv.constant0._Z14permute_kernelPfS_S_PKfiiii --------------------------
	.section	.nv.constant0._Z14permute_kernelPfS_S_PKfiiii,"a",@progbits
	.sectionflags	@""
	.align	4
.nv.constant0._Z14permute_kernelPfS_S_PKfiiii:
	.zero		944


//--------------------- .nv.constant0._Z8add_biasPfS_iii --------------------------
	.section	.nv.constant0._Z8add_biasPfS_iii,"a",@progbits
	.sectionflags	@""
	.align	4
.nv.constant0._Z8add_biasPfS_iii:
	.zero		924


//--------------------- .nv.constant0._Z20normalization_kernelPfS_S_S_S_S_iii --------------------------
	.section	.nv.constant0._Z20normalization_kernelPfS_S_S_S_S_iii,"a",@progbits
	.sectionflags	@""
	.align	4
.nv.constant0._Z20normalization_kernelPfS_S_S_S_S_iii:
	.zero		956


//--------------------- .nv.constant0._Z11rstd_kernelPfS_S_iii --------------------------
	.section	.nv.constant0._Z11rstd_kernelPfS_S_iii,"a",@progbits
	.sectionflags	@""
	.align	4
.nv.constant0._Z11rstd_kernelPfS_S_iii:
	.zero		932


//--------------------- .nv.constant0._Z11mean_kernelPfS_iii --------------------------
	.section	.nv.constant0._Z11mean_kernelPfS_iii,"a",@progbits
	.sectionflags	@""
	.align	4
.nv.constant0._Z11mean_kernelPfS_iii:
	.zero		924


//--------------------- .nv.constant0._Z23encoder_forward_kernel2PfPiS_S_iii --------------------------
	.section	.nv.constant0._Z23encoder_forward_kernel2PfPiS_S_iii,"a",@progbits
	.sectionflags	@""
	.align	4
.nv.constant0._Z23encoder_forward_kernel2PfPiS_S_iii:
	.zero		940


//--------------------- SYMBOLS --------------------------

	.type		.nv.reservedSmem.offset0,@object
	.size		.nv.reservedSmem.offset0,0x4
	.type		.nv.reservedSmem.cap,@object
	.size		.nv.reservedSmem.cap,0x4
